def matmul_kernel(
    a_ptr,
    b_ptr,
    c_ptr,
    M,
    N,
    K,
    stride_am,
    stride_ak,
    stride_bk,
    stride_bn,
    stride_cm,
    stride_cn,
    BLOCK_M: tl.constexpr,
    BLOCK_N: tl.constexpr,
    BLOCK_K: tl.constexpr,
    GROUP_M: tl.constexpr,
):
    pid = tl.program_id(axis=0)
    num_pid_m = tl.cdiv(M, BLOCK_M)
    num_pid_n = tl.cdiv(N, BLOCK_N)
    num_pid_in_group = GROUP_M * num_pid_n
    group_id = pid // num_pid_in_group
    first_pid_m = group_id * GROUP_M
    group_size_m = min(num_pid_m - first_pid_m, GROUP_M)
    pid_m = first_pid_m + ((pid % num_pid_in_group) % group_size_m)
    pid_n = (pid % num_pid_in_group) // group_size_m

    offs_am = (pid_m * BLOCK_M + tl.arange(0, BLOCK_M)) % M
    offs_bn = (pid_n * BLOCK_N + tl.arange(0, BLOCK_N)) % N
    offs_k = tl.arange(0, BLOCK_K)
    a_ptrs = a_ptr + offs_am[:, None] * stride_am + offs_k[None, :] * stride_ak
    b_ptrs = b_ptr + offs_k[:, None] * stride_bk + offs_bn[None, :] * stride_bn

    acc = tl.zeros((BLOCK_M, BLOCK_N), dtype=tl.float32)
    for kk in range(0, tl.cdiv(K, BLOCK_K)):
        a = tl.load(a_ptrs, mask=offs_k[None, :] < K - kk * BLOCK_K, other=0.0)
        b = tl.load(b_ptrs, mask=offs_k[:, None] < K - kk * BLOCK_K, other=0.0)
        acc = tl.dot(a, b, acc)
        a_ptrs += BLOCK_K * stride_ak
        b_ptrs += BLOCK_K * stride_bk

    c = acc.to(c_ptr.dtype.element_ty)
    offs_cm = pid_m * BLOCK_M + tl.arange(0, BLOCK_M)
    offs_cn = pid_n * BLOCK_N + tl.arange(0, BLOCK_N)
    c_ptrs = c_ptr + offs_cm[:, None] * stride_cm + offs_cn[None, :] * stride_cn
    mask = (offs_cm[:, None] < M) & (offs_cn[None, :] < N)
    tl.store(c_ptrs, c, mask=mask)

# config = {"BLOCK_K": 128, "BLOCK_M": 64, "BLOCK_N": 128, "GROUP_M": 8, "arch": "sm_90", "dtype": "bf16", "num_ctas": 2, "num_stages": 3, "num_warps": 4}
# arch = sm_90


// ===== COMPILED SASS (sm_90a) =====

	.target	sm_90a

	.elftype	@"ET_EXEC"


//--------------------- .note.nv.tkinfo           --------------------------
	.section	.note.nv.tkinfo,"",@"SHT_NOTE"
	.sectionflags	@"SHF_NOTE_NV_TKINFO"
	.tkinfo
        /*0018*/ 	.word	0x00000002
        /*0030*/ 	.string	""
        /*0030*/ 	.string	"ptxas"
        /*0030*/ 	.string	"Cuda compilation tools, release 13.0, V13.0.88"
        /*0030*/ 	.string	"Build cuda_13.0.r13.0/compiler.36424714_0"
        /*0030*/ 	.string	"-v  -suppress-debug-info  -lineinfo  -arch sm_90a "



//--------------------- .note.nv.cuinfo           --------------------------
	.section	.note.nv.cuinfo,"",@"SHT_NOTE"
	.sectionflags	@"SHF_NOTE_NV_CUINFO"
        /*0018*/ 	.short	0x0002
        /*001a*/ 	.short	0x005a
        /*001c*/ 	.short	0x0082
	.zero		2


//--------------------- .nv.info                  --------------------------
	.section	.nv.info,"",@"SHT_CUDA_INFO"
	.align	4


	//----- nvinfo : EIATTR_REGCOUNT
	.align		4
        /*0000*/ 	.byte	0x04, 0x2f
        /*0002*/ 	.short	(.L_1 - .L_0)
	.align		4
.L_0:
        /*0004*/ 	.word	index@(matmul_kernel)
        /*0008*/ 	.word	0x000000ff


	//----- nvinfo : EIATTR_FRAME_SIZE
	.align		4
.L_1:
        /*000c*/ 	.byte	0x04, 0x11
        /*000e*/ 	.short	(.L_3 - .L_2)
	.align		4
.L_2:
        /*0010*/ 	.word	index@(matmul_kernel)
        /*0014*/ 	.word	0x00000008


	//----- nvinfo : EIATTR_MIN_STACK_SIZE
	.align		4
.L_3:
        /*0018*/ 	.byte	0x04, 0x12
        /*001a*/ 	.short	(.L_5 - .L_4)
	.align		4
.L_4:
        /*001c*/ 	.word	index@(matmul_kernel)
        /*0020*/ 	.word	0x00000008
.L_5:


//--------------------- .nv.compat                --------------------------
	.section	.nv.compat,"",@"SHT_CUDA_COMPAT_INFO"
	.align	4
        /*0000*/ 	.byte	0x02, 0x09, 0x01, 0x00, 0x02, 0x02, 0x04, 0x00, 0x02, 0x05, 0x05, 0x00, 0x03, 0x07, 0x01, 0x01
        /*0010*/ 	.byte	0x02, 0x03, 0x00, 0x00, 0x02, 0x06, 0x01, 0x00, 0x04, 0x0b, 0x08, 0x00, 0x00, 0x00, 0x00, 0x00
        /*0020*/ 	.byte	0x00, 0x00, 0x00, 0x00


//--------------------- .nv.info.matmul_kernel    --------------------------
	.section	.nv.info.matmul_kernel,"",@"SHT_CUDA_INFO"
	.sectionflags	@""
	.align	4


	//----- nvinfo : EIATTR_CUDA_API_VERSION
	.align		4
        /*0000*/ 	.byte	0x04, 0x37
        /*0002*/ 	.short	(.L_7 - .L_6)
.L_6:
        /*0004*/ 	.word	0x00000082


	//----- nvinfo : EIATTR_KPARAM_INFO
	.align		4
.L_7:
        /*0008*/ 	.byte	0x04, 0x17
        /*000a*/ 	.short	(.L_9 - .L_8)
.L_8:
        /*000c*/ 	.word	0x00000000
        /*0010*/ 	.short	0x000d
        /*0012*/ 	.short	0x0048
        /*0014*/ 	.byte	0x00, 0xf4, 0x21, 0x00


	//----- nvinfo : EIATTR_KPARAM_INFO
	.align		4
.L_9:
        /*0018*/ 	.byte	0x04, 0x17
        /*001a*/ 	.short	(.L_11 - .L_10)
.L_10:
        /*001c*/ 	.word	0x00000000
        /*0020*/ 	.short	0x000c
        /*0022*/ 	.short	0x0040
        /*0024*/ 	.byte	0x00, 0xf4, 0x21, 0x00


	//----- nvinfo : EIATTR_KPARAM_INFO
	.align		4
.L_11:
        /*0028*/ 	.byte	0x04, 0x17
        /*002a*/ 	.short	(.L_13 - .L_12)
.L_12:
        /*002c*/ 	.word	0x00000000
        /*0030*/ 	.short	0x000b
        /*0032*/ 	.short	0x0038
        /*0034*/ 	.byte	0x00, 0xf0, 0x11, 0x00


	//----- nvinfo : EIATTR_KPARAM_INFO
	.align		4
.L_13:
        /*0038*/ 	.byte	0x04, 0x17
        /*003a*/ 	.short	(.L_15 - .L_14)
.L_14:
        /*003c*/ 	.word	0x00000000
        /*0040*/ 	.short	0x000a
        /*0042*/ 	.short	0x0034
        /*0044*/ 	.byte	0x00, 0xf0, 0x11, 0x00


	//----- nvinfo : EIATTR_KPARAM_INFO
	.align		4
.L_15:
        /*0048*/ 	.byte	0x04, 0x17
        /*004a*/ 	.short	(.L_17 - .L_16)
.L_16:
        /*004c*/ 	.word	0x00000000
        /*0050*/ 	.short	0x0009
        /*0052*/ 	.short	0x0030
        /*0054*/ 	.byte	0x00, 0xf0, 0x11, 0x00


	//----- nvinfo : EIATTR_KPARAM_INFO
	.align		4
.L_17:
        /*0058*/ 	.byte	0x04, 0x17
        /*005a*/ 	.short	(.L_19 - .L_18)
.L_18:
        /*005c*/ 	.word	0x00000000
        /*0060*/ 	.short	0x0008
        /*0062*/ 	.short	0x002c
        /*0064*/ 	.byte	0x00, 0xf0, 0x11, 0x00


	//----- nvinfo : EIATTR_KPARAM_INFO
	.align		4
.L_19:
        /*0068*/ 	.byte	0x04, 0x17
        /*006a*/ 	.short	(.L_21 - .L_20)
.L_20:
        /*006c*/ 	.word	0x00000000
        /*0070*/ 	.short	0x0007
        /*0072*/ 	.short	0x0028
        /*0074*/ 	.byte	0x00, 0xf0, 0x11, 0x00


	//----- nvinfo : EIATTR_KPARAM_INFO
	.align		4
.L_21:
        /*0078*/ 	.byte	0x04, 0x17
        /*007a*/ 	.short	(.L_23 - .L_22)
.L_22:
        /*007c*/ 	.word	0x00000000
        /*0080*/ 	.short	0x0006
        /*0082*/ 	.short	0x0024
        /*0084*/ 	.byte	0x00, 0xf0, 0x11, 0x00


	//----- nvinfo : EIATTR_KPARAM_INFO
	.align		4
.L_23:
        /*0088*/ 	.byte	0x04, 0x17
        /*008a*/ 	.short	(.L_25 - .L_24)
.L_24:
        /*008c*/ 	.word	0x00000000
        /*0090*/ 	.short	0x0005
        /*0092*/ 	.short	0x0020
        /*0094*/ 	.byte	0x00, 0xf0, 0x11, 0x00


	//----- nvinfo : EIATTR_KPARAM_INFO
	.align		4
.L_25:
        /*0098*/ 	.byte	0x04, 0x17
        /*009a*/ 	.short	(.L_27 - .L_26)
.L_26:
        /*009c*/ 	.word	0x00000000
        /*00a0*/ 	.short	0x0004
        /*00a2*/ 	.short	0x001c
        /*00a4*/ 	.byte	0x00, 0xf0, 0x11, 0x00


	//----- nvinfo : EIATTR_KPARAM_INFO
	.align		4
.L_27:
        /*00a8*/ 	.byte	0x04, 0x17
        /*00aa*/ 	.short	(.L_29 - .L_28)
.L_28:
        /*00ac*/ 	.word	0x00000000
        /*00b0*/ 	.short	0x0003
        /*00b2*/ 	.short	0x0018
        /*00b4*/ 	.byte	0x00, 0xf0, 0x11, 0x00


	//----- nvinfo : EIATTR_KPARAM_INFO
	.align		4
.L_29:
        /*00b8*/ 	.byte	0x04, 0x17
        /*00ba*/ 	.short	(.L_31 - .L_30)
.L_30:
        /*00bc*/ 	.word	0x00000000
        /*00c0*/ 	.short	0x0002
        /*00c2*/ 	.short	0x0010
        /*00c4*/ 	.byte	0x00, 0xf4, 0x21, 0x00


	//----- nvinfo : EIATTR_KPARAM_INFO
	.align		4
.L_31:
        /*00c8*/ 	.byte	0x04, 0x17
        /*00ca*/ 	.short	(.L_33 - .L_32)
.L_32:
        /*00cc*/ 	.word	0x00000000
        /*00d0*/ 	.short	0x0001
        /*00d2*/ 	.short	0x0008
        /*00d4*/ 	.byte	0x00, 0xf4, 0x21, 0x00


	//----- nvinfo : EIATTR_KPARAM_INFO
	.align		4
.L_33:
        /*00d8*/ 	.byte	0x04, 0x17
        /*00da*/ 	.short	(.L_35 - .L_34)
.L_34:
        /*00dc*/ 	.word	0x00000000
        /*00e0*/ 	.short	0x0000
        /*00e2*/ 	.short	0x0000
        /*00e4*/ 	.byte	0x00, 0xf4, 0x21, 0x00


	//----- nvinfo : EIATTR_EXPLICIT_CLUSTER
	.align		4
.L_35:
        /*00e8*/ 	.byte	0x01, 0x3e
	.zero		2


	//----- nvinfo : EIATTR_CTA_PER_CLUSTER
	.align		4
        /*00ec*/ 	.byte	0x04, 0x3d
        /*00ee*/ 	.short	(.L_37 - .L_36)
.L_36:
        /*00f0*/ 	.word	0x00000002
        /*00f4*/ 	.word	0x00000001
        /*00f8*/ 	.word	0x00000001


	//----- nvinfo : EIATTR_SPARSE_MMA_MASK
	.align		4
.L_37:
        /*00fc*/ 	.byte	0x03, 0x50
        /*00fe*/ 	.short	0x0000


	//----- nvinfo : EIATTR_MAXREG_COUNT
	.align		4
        /*0100*/ 	.byte	0x03, 0x1b
        /*0102*/ 	.short	0x00ff


	//----- nvinfo : EIATTR_NUM_BARRIERS
	.align		4
        /*0104*/ 	.byte	0x02, 0x4c
        /*0106*/ 	.byte	0x01
	.zero		1


	//----- nvinfo : EIATTR_ANNOTATIONS
	.align		4
        /*0108*/ 	.byte	0x04, 0x55
        /*010a*/ 	.short	(.L_39 - .L_38)


	//   ....[0]....
.L_38:
        /*010c*/ 	.word	0x00000001
        /*0110*/ 	.byte	0x00, 0x06, 0x00, 0x00, 0x01, 0x00, 0x00, 0x00, 0x20, 0x06, 0x00, 0x00, 0x01, 0x00, 0x00, 0x00
        /*0120*/ 	.byte	0x70, 0x9e, 0x00, 0x00, 0x01, 0x00, 0x00, 0x00, 0xc0, 0x9e, 0x00, 0x00


	//----- nvinfo : EIATTR_MERCURY_ISA_VERSION
	.align		4
.L_39:
        /*012c*/ 	.byte	0x03, 0x5f
        /*012e*/ 	.short	0x0101


	//----- nvinfo : EIATTR_EXIT_INSTR_OFFSETS
	.align		4
        /*0130*/ 	.byte	0x04, 0x1c
        /*0132*/ 	.short	(.L_41 - .L_40)


	//   ....[0]....
.L_40:
        /*0134*/ 	.word	0x0000adc0


	//   ....[1]....
        /*0138*/ 	.word	0x0000adf0


	//----- nvinfo : EIATTR_REQNTID
	.align		4
.L_41:
        /*013c*/ 	.byte	0x04, 0x10
        /*013e*/ 	.short	(.L_43 - .L_42)
.L_42:
        /*0140*/ 	.word	0x00000080
        /*0144*/ 	.word	0x00000001
        /*0148*/ 	.word	0x00000001


	//----- nvinfo : EIATTR_CBANK_PARAM_SIZE
	.align		4
.L_43:
        /*014c*/ 	.byte	0x03, 0x19
        /*014e*/ 	.short	0x0050


	//----- nvinfo : EIATTR_PARAM_CBANK
	.align		4
        /*0150*/ 	.byte	0x04, 0x0a
        /*0152*/ 	.short	(.L_45 - .L_44)
	.align		4
.L_44:
        /*0154*/ 	.word	index@(.nv.constant0.matmul_kernel)
        /*0158*/ 	.short	0x0210
        /*015a*/ 	.short	0x0050


	//----- nvinfo : EIATTR_SW_WAR
	.align		4
.L_45:
        /*015c*/ 	.byte	0x04, 0x36
        /*015e*/ 	.short	(.L_47 - .L_46)
.L_46:
        /*0160*/ 	.word	0x00000008
.L_47:


//--------------------- .nv.callgraph             --------------------------
	.section	.nv.callgraph,"",@"SHT_CUDA_CALLGRAPH"
	.align	4
	.sectionentsize	8
	.align		4
        /*0000*/ 	.word	0x00000000
	.align		4
        /*0004*/ 	.word	0xffffffff
	.align		4
        /*0008*/ 	.word	0x00000000
	.align		4
        /*000c*/ 	.word	0xfffffffe
	.align		4
        /*0010*/ 	.word	0x00000000
	.align		4
        /*0014*/ 	.word	0xfffffffd
	.align		4
        /*0018*/ 	.word	0x00000000
	.align		4
        /*001c*/ 	.word	0xfffffffc


//--------------------- .text.matmul_kernel       --------------------------
	.section	.text.matmul_kernel,"ax",@progbits
	.align	128
        .global         matmul_kernel
        .type           matmul_kernel,@function
        .size           matmul_kernel,(.L_x_3 - matmul_kernel)
        .other          matmul_kernel,@"STO_CUDA_ENTRY STV_DEFAULT"
matmul_kernel:
.text.matmul_kernel:
[----:B------:R-:W0:Y:S08]  /*0000*/  LDC R1, c[0x0][0x28] ;  /* 0x00000a00ff017b82 */ /* 0x000e300000000800 */
[----:B------:R-:W1:Y:S01]  /*0010*/  LDC.64 R44, c[0x0][0x228] ;  /* 0x00008a00ff2c7b82 */ /* 0x000e620000000a00 */
[----:B------:R-:W2:Y:S01]  /*0020*/  S2R R90, SR_TID.X ;  /* 0x00000000005a7919 */ /* 0x000ea20000002100 */
[----:B0-----:R-:W-:Y:S01]  /*0030*/  VIADD R1, R1, 0xfffffff8 ;  /* 0xfffffff801017836 */ /* 0x001fe20000000000 */
[----:B------:R-:W-:Y:S01]  /*0040*/  UMOV UR5, 0x400 ;  /* 0x0000040000057882 */ /* 0x000fe20000000000 */
[----:B------:R-:W-:Y:S01]  /*0050*/  ULDC.64 UR14, c[0x0][0x208] ;  /* 0x00008200000e7ab9 */ /* 0x000fe20000000a00 */
[----:B------:R-:W-:-:S02]  /*0060*/  CS2R R24, SRZ ;  /* 0x0000000000187805 */ /* 0x000fc4000001ff00 */
[----:B------:R-:W-:Y:S02]  /*0070*/  CS2R R26, SRZ ;  /* 0x00000000001a7805 */ /* 0x000fe4000001ff00 */
[----:B------:R-:W-:Y:S01]  /*0080*/  CS2R R32, SRZ ;  /* 0x0000000000207805 */ /* 0x000fe2000001ff00 */
[----:B------:R-:W0:Y:S01]  /*0090*/  S2UR UR4, SR_CTAID.X ;  /* 0x00000000000479c3 */ /* 0x000e220000002500 */
[----:B------:R-:W-:Y:S02]  /*00a0*/  CS2R R34, SRZ ;  /* 0x0000000000227805 */ /* 0x000fe4000001ff00 */
[----:B------:R-:W-:Y:S02]  /*00b0*/  CS2R R40, SRZ ;  /* 0x0000000000287805 */ /* 0x000fe4000001ff00 */
[----:B------:R-:W-:Y:S02]  /*00c0*/  CS2R R42, SRZ ;  /* 0x00000000002a7805 */ /* 0x000fe4000001ff00 */
[----:B------:R-:W-:-:S02]  /*00d0*/  CS2R R48, SRZ ;  /* 0x0000000000307805 */ /* 0x000fc4000001ff00 */
[----:B------:R-:W-:Y:S01]  /*00e0*/  CS2R R50, SRZ ;  /* 0x0000000000327805 */ /* 0x000fe2000001ff00 */
[----:B------:R-:W3:Y:S01]  /*00f0*/  LDC R243, c[0x0][0x230] ;  /* 0x00008c00fff37b82 */ /* 0x000ee20000000800 */
[----:B-1----:R-:W-:-:S07]  /*0100*/  VIADD R0, R45, 0x7f ;  /* 0x0000007f2d007836 */ /* 0x002fce0000000000 */
[----:B------:R-:W1:Y:S01]  /*0110*/  S2UR UR13, SR_CgaCtaId ;  /* 0x00000000000d79c3 */ /* 0x000e620000008800 */
[----:B------:R-:W-:Y:S02]  /*0120*/  SHF.R.S32.HI R3, RZ, 0x1f, R0 ;  /* 0x0000001fff037819 */ /* 0x000fe40000011400 */
[----:B0-----:R-:W-:Y:S01]  /*0130*/  I2FP.F32.U32 R5, UR4 ;  /* 0x0000000400057c45 */ /* 0x001fe20008201000 */
[----:B------:R-:W-:Y:S01]  /*0140*/  ULDC UR4, c[0x0][0x150] ;  /* 0x0000540000047ab9 */ /* 0x000fe20000000800 */
[----:B------:R-:W-:Y:S02]  /*0150*/  LEA.HI R3, R3, R0, RZ, 0x7 ;  /* 0x0000000003037211 */ /* 0x000fe400078f38ff */
[----:B--2---:R-:W-:Y:S01]  /*0160*/  LOP3.LUT R140, R90, 0x7f, RZ, 0xc0, !PT ;  /* 0x0000007f5a8c7812 */ /* 0x004fe200078ec0ff */
[----:B------:R-:W-:Y:S01]  /*0170*/  FMUL R5, R5, UR4 ;  /* 0x0000000405057c20 */ /* 0x000fe20008400000 */
[----:B------:R-:W-:Y:S01]  /*0180*/  SHF.R.S32.HI R3, RZ, 0x7, R3 ;  /* 0x00000007ff037819 */ /* 0x000fe20000011403 */
[----:B---3--:R-:W-:-:S04]  /*0190*/  VIADD R243, R243, 0x7f ;  /* 0x0000007ff3f37836 */ /* 0x008fc80000000000 */
[----:B------:R-:W-:Y:S01]  /*01a0*/  IMAD.SHL.U32 R4, R3, 0x8, RZ ;  /* 0x0000000803047824 */ /* 0x000fe200078e00ff */
[----:B------:R-:W0:Y:S04]  /*01b0*/  F2I.U32.TRUNC.NTZ R5, R5 ;  /* 0x0000000500057305 */ /* 0x000e28000020f000 */
[----:B------:R-:W-:Y:S01]  /*01c0*/  IABS R7, R4 ;  /* 0x0000000400077213 */ /* 0x000fe20000000000 */
[----:B-1----:R-:W-:Y:S02]  /*01d0*/  USHF.L.U32 UR4, UR13, 0x6, URZ ;  /* 0x000000060d047899 */ /* 0x002fe4000800063f */
[----:B------:R-:W-:Y:S01]  /*01e0*/  ULEA UR12, UR13, UR5, 0x18 ;  /* 0x000000050d0c7291 */ /* 0x000fe2000f8ec03f */
[----:B------:R-:W1:Y:S01]  /*01f0*/  I2F.RP R0, R7 ;  /* 0x0000000700007306 */ /* 0x000e620000209400 */
[----:B------:R-:W-:Y:S01]  /*0200*/  ULOP3.LUT UR4, UR4, 0x40, URZ, 0xc0, !UPT ;  /* 0x0000004004047892 */ /* 0x000fe2000f8ec03f */
[----:B0-----:R-:W-:-:S06]  /*0210*/  IABS R11, R5 ;  /* 0x00000005000b7213 */ /* 0x001fcc0000000000 */
[----:B-1----:R-:W0:Y:S02]  /*0220*/  MUFU.RCP R0, R0 ;  /* 0x0000000000007308 */ /* 0x002e240000001000 */
[----:B0-----:R-:W-:Y:S01]  /*0230*/  VIADD R2, R0, 0xffffffe ;  /* 0x0ffffffe00027836 */ /* 0x001fe20000000000 */
[----:B------:R-:W-:-:S05]  /*0240*/  IABS R0, R4 ;  /* 0x0000000400007213 */ /* 0x000fca0000000000 */
[----:B------:R0:W1:Y:S01]  /*0250*/  F2I.FTZ.U32.TRUNC.NTZ R3, R2 ;  /* 0x0000000200037305 */ /* 0x000062000021f000 */
[----:B------:R-:W-:Y:S02]  /*0260*/  IMAD.MOV R0, RZ, RZ, -R0 ;  /* 0x000000ffff007224 */ /* 0x000fe400078e0a00 */
[----:B0-----:R-:W-:Y:S02]  /*0270*/  IMAD.MOV.U32 R2, RZ, RZ, RZ ;  /* 0x000000ffff027224 */ /* 0x001fe400078e00ff */
[----:B-1----:R-:W-:-:S04]  /*0280*/  IMAD.MOV R6, RZ, RZ, -R3 ;  /* 0x000000ffff067224 */ /* 0x002fc800078e0a03 */
[----:B------:R-:W-:-:S04]  /*0290*/  IMAD R9, R6, R7, RZ ;  /* 0x0000000706097224 */ /* 0x000fc800078e02ff */
[----:B------:R-:W-:-:S06]  /*02a0*/  IMAD.HI.U32 R2, R3, R9, R2 ;  /* 0x0000000903027227 */ /* 0x000fcc00078e0002 */
[----:B------:R-:W-:-:S04]  /*02b0*/  IMAD.HI.U32 R2, R2, R11, RZ ;  /* 0x0000000b02027227 */ /* 0x000fc800078e00ff */
[----:B------:R-:W-:-:S05]  /*02c0*/  IMAD R0, R2, R0, R11 ;  /* 0x0000000002007224 */ /* 0x000fca00078e020b */
[----:B------:R-:W-:-:S13]  /*02d0*/  ISETP.GT.U32.AND P1, PT, R7, R0, PT ;  /* 0x000000000700720c */ /* 0x000fda0003f24070 */
[----:B------:R-:W-:Y:S02]  /*02e0*/  @!P1 IMAD.IADD R0, R0, 0x1, -R7 ;  /* 0x0000000100009824 */ /* 0x000fe400078e0a07 */
[----:B------:R-:W-:Y:S01]  /*02f0*/  @!P1 VIADD R2, R2, 0x1 ;  /* 0x0000000102029836 */ /* 0x000fe20000000000 */
[----:B------:R-:W-:Y:S02]  /*0300*/  ISETP.NE.AND P1, PT, R4, RZ, PT ;  /* 0x000000ff0400720c */ /* 0x000fe40003f25270 */
[----:B------:R-:W-:Y:S02]  /*0310*/  ISETP.GE.U32.AND P0, PT, R0, R7, PT ;  /* 0x000000070000720c */ /* 0x000fe40003f06070 */
[----:B------:R-:W-:-:S04]  /*0320*/  LOP3.LUT R0, R5, R4, RZ, 0x3c, !PT ;  /* 0x0000000405007212 */ /* 0x000fc800078e3cff */
[----:B------:R-:W-:Y:S01]  /*0330*/  ISETP.GE.AND P2, PT, R0, RZ, PT ;  /* 0x000000ff0000720c */ /* 0x000fe20003f46270 */
[----:B------:R-:W-:-:S05]  /*0340*/  VIADD R0, R44, 0x3f ;  /* 0x0000003f2c007836 */ /* 0x000fca0000000000 */
[----:B------:R-:W-:Y:S01]  /*0350*/  SHF.R.S32.HI R3, RZ, 0x1f, R0 ;  /* 0x0000001fff037819 */ /* 0x000fe20000011400 */
[----:B------:R-:W-:-:S03]  /*0360*/  @P0 VIADD R2, R2, 0x1 ;  /* 0x0000000102020836 */ /* 0x000fc60000000000 */
[----:B------:R-:W-:-:S03]  /*0370*/  LEA.HI R3, R3, R0, RZ, 0x6 ;  /* 0x0000000003037211 */ /* 0x000fc600078f30ff */
[----:B------:R-:W-:Y:S01]  /*0380*/  @!P2 IMAD.MOV R2, RZ, RZ, -R2 ;  /* 0x000000ffff02a224 */ /* 0x000fe200078e0a02 */
[----:B------:R-:W-:-:S05]  /*0390*/  @!P1 LOP3.LUT R2, RZ, R4, RZ, 0x33, !PT ;  /* 0x00000004ff029212 */ /* 0x000fca00078e33ff */
[----:B------:R-:W-:Y:S02]  /*03a0*/  IMAD.SHL.U32 R6, R2, 0x8, RZ ;  /* 0x0000000802067824 */ /* 0x000fe400078e00ff */
[----:B------:R-:W-:-:S03]  /*03b0*/  IMAD.MOV R2, RZ, RZ, -R2 ;  /* 0x000000ffff027224 */ /* 0x000fc600078e0a02 */
[----:B------:R-:W-:Y:S01]  /*03c0*/  LEA.HI.SX32 R3, R3, -R6, 0x1a ;  /* 0x8000000603037211 */ /* 0x000fe200078fd2ff */
[----:B------:R-:W-:-:S03]  /*03d0*/  IMAD R4, R4, R2, R5 ;  /* 0x0000000204047224 */ /* 0x000fc600078e0205 */
[----:B------:R-:W-:Y:S02]  /*03e0*/  VIMNMX R11, R3, 0x8, PT ;  /* 0x00000008030b7848 */ /* 0x000fe40003fe0100 */
[----:B------:R-:W-:Y:S02]  /*03f0*/  IABS R9, R4 ;  /* 0x0000000400097213 */ /* 0x000fe40000000000 */
[----:B------:R-:W-:-:S04]  /*0400*/  IABS R7, R11 ;  /* 0x0000000b00077213 */ /* 0x000fc80000000000 */
[----:B------:R-:W0:Y:S08]  /*0410*/  I2F.RP R0, R7 ;  /* 0x0000000700007306 */ /* 0x000e300000209400 */
[----:B0-----:R-:W0:Y:S02]  /*0420*/  MUFU.RCP R0, R0 ;  /* 0x0000000000007308 */ /* 0x001e240000001000 */
[----:B0-----:R-:W-:-:S06]  /*0430*/  VIADD R3, R0, 0xffffffe ;  /* 0x0ffffffe00037836 */ /* 0x001fcc0000000000 */
[----:B------:R-:W0:Y:S02]  /*0440*/  F2I.FTZ.U32.TRUNC.NTZ R3, R3 ;  /* 0x0000000300037305 */ /* 0x000e24000021f000 */
[----:B0-----:R-:W-:-:S04]  /*0450*/  IMAD.MOV R8, RZ, RZ, -R3 ;  /* 0x000000ffff087224 */ /* 0x001fc800078e0a03 */
[----:B------:R-:W-:Y:S01]  /*0460*/  IMAD.MOV.U32 R2, RZ, RZ, R8 ;  /* 0x000000ffff027224 */ /* 0x000fe200078e0008 */
[----:B------:R-:W-:-:S03]  /*0470*/  IABS R8, R11 ;  /* 0x0000000b00087213 */ /* 0x000fc60000000000 */
[----:B------:R-:W-:Y:S02]  /*0480*/  IMAD R5, R2, R7, RZ ;  /* 0x0000000702057224 */ /* 0x000fe400078e02ff */
[----:B------:R-:W-:Y:S02]  /*0490*/  IMAD.MOV.U32 R2, RZ, RZ, RZ ;  /* 0x000000ffff027224 */ /* 0x000fe400078e00ff */
[----:B------:R-:W-:Y:S02]  /*04a0*/  IMAD.MOV R0, RZ, RZ, -R8 ;  /* 0x000000ffff007224 */ /* 0x000fe400078e0a08 */
[----:B------:R-:W-:Y:S01]  /*04b0*/  IMAD.HI.U32 R2, R3, R5, R2 ;  /* 0x0000000503027227 */ /* 0x000fe200078e0002 */
[----:B------:R-:W-:-:S05]  /*04c0*/  LOP3.LUT R3, R90, 0x3f, RZ, 0xc0, !PT ;  /* 0x0000003f5a037812 */ /* 0x000fca00078ec0ff */
        /* <DEDUP_REMOVED lines=8> */
[----:B------:R-:W-:-:S07]  /*0550*/  ISETP.GE.AND P2, PT, R0, RZ, PT ;  /* 0x000000ff0000720c */ /* 0x000fce0003f46270 */
[----:B------:R-:W-:Y:S01]  /*0560*/  @P0 VIADD R2, R2, 0x1 ;  /* 0x0000000102020836 */ /* 0x000fe20000000000 */
[----:B------:R-:W-:-:S05]  /*0570*/  ISETP.GE.AND P0, PT, R243, 0x80, PT ;  /* 0x00000080f300780c */ /* 0x000fca0003f06270 */
[----:B------:R-:W-:Y:S01]  /*0580*/  @!P2 IMAD.MOV R2, RZ, RZ, -R2 ;  /* 0x000000ffff02a224 */ /* 0x000fe200078e0a02 */
[----:B------:R-:W-:-:S05]  /*0590*/  @!P1 LOP3.LUT R2, RZ, R11, RZ, 0x33, !PT ;  /* 0x0000000bff029212 */ /* 0x000fca00078e33ff */
[----:B------:R-:W-:Y:S02]  /*05a0*/  IMAD.MOV R0, RZ, RZ, -R2 ;  /* 0x000000ffff007224 */ /* 0x000fe400078e0a02 */
[----:B------:R-:W-:Y:S02]  /*05b0*/  IMAD.SHL.U32 R12, R2, 0x80, RZ ;  /* 0x00000080020c7824 */ /* 0x000fe400078e00ff */
[----:B------:R-:W-:-:S04]  /*05c0*/  IMAD R0, R11, R0, R4 ;  /* 0x000000000b007224 */ /* 0x000fc800078e0204 */
[----:B------:R-:W-:-:S04]  /*05d0*/  IMAD.IADD R0, R6, 0x1, R0 ;  /* 0x0000000106007824 */ /* 0x000fc800078e0200 */
[----:B------:R-:W-:Y:S01]  /*05e0*/  IMAD R17, R0, 0x40, R3 ;  /* 0x0000004000117824 */ /* 0x000fe200078e0203 */
[----:B------:R-:W-:-:S04]  /*05f0*/  SHF.R.U32.HI R0, RZ, 0x6, R90 ;  /* 0x00000006ff007819 */ /* 0x000fc8000001165a */
[----:B------:R0:W-:Y:S01]  /*0600*/  STL [R1], R17 ;  /* 0x0000001101007387 */ /* 0x0001e20000100800 */
[----:B------:R-:W-:-:S03]  /*0610*/  SGXT.U32 R0, R0, 0x1 ;  /* 0x000000010000781a */ /* 0x000fc60000000000 */
[----:B------:R0:W-:Y:S01]  /*0620*/  STL [R1+0x4], R12 ;  /* 0x0000040c01007387 */ /* 0x0001e20000100800 */
[----:B------:R-:W-:Y:S05]  /*0630*/  @!P0 BRA `(.L_x_0) ;  /* 0x00000098000c8947 */ /* 0x000fea0003800000 */
[----:B------:R-:W-:Y:S01]  /*0640*/  IABS R11, R44 ;  /* 0x0000002c000b7213 */ /* 0x000fe20000000000 */
[----:B------:R-:W-:Y:S01]  /*0650*/  ULDC UR5, c[0x0][0x240] ;  /* 0x0000900000057ab9 */ /* 0x000fe20000000800 */
[----:B------:R-:W-:Y:S01]  /*0660*/  IABS R2, R45 ;  /* 0x0000002d00027213 */ /* 0x000fe20000000000 */
[----:B------:R-:W-:Y:S01]  /*0670*/  ULDC.64 UR6, c[0x0][0x210] ;  /* 0x0000840000067ab9 */ /* 0x000fe20000000a00 */
[----:B------:R-:W1:Y:S01]  /*0680*/  I2F.RP R3, R11 ;  /* 0x0000000b00037306 */ /* 0x000e620000209400 */
[----:B------:R-:W-:Y:S01]  /*0690*/  USHF.R.U32.HI UR8, URZ, 0x4, UR12 ;  /* 0x000000043f087899 */ /* 0x000fe2000801160c */
[C---:B------:R-:W-:Y:S01]  /*06a0*/  LOP3.LUT R135, R0.reuse, 0x5c, RZ, 0xfc, !PT ;  /* 0x0000005c00877812 */ /* 0x040fe200078efcff */
[----:B------:R-:W-:Y:S01]  /*06b0*/  ULDC UR41, c[0x0][0x238] ;  /* 0x00008e0000297ab9 */ /* 0x000fe20000000800 */
[C---:B------:R-:W-:Y:S01]  /*06c0*/  LOP3.LUT R129, R0.reuse, 0x56, RZ, 0xfc, !PT ;  /* 0x0000005600817812 */ /* 0x040fe200078efcff */
[----:B------:R-:W-:Y:S01]  /*06d0*/  USGXT.U32 UR8, UR8, 0xe ;  /* 0x0000000e0808789a */ /* 0x000fe20008000000 */
[C---:B------:R-:W-:Y:S01]  /*06e0*/  LOP3.LUT R139, R0.reuse, 0x62, RZ, 0xfc, !PT ;  /* 0x00000062008b7812 */ /* 0x040fe200078efcff */
[----:B------:R-:W-:Y:S01]  /*06f0*/  ULDC UR9, c[0x0][0x23c] ;  /* 0x00008f0000097ab9 */ /* 0x000fe20000000800 */
[----:B------:R-:W2:Y:S01]  /*0700*/  I2F.RP R8, R2 ;  /* 0x0000000200087306 */ /* 0x000ea20000209400 */
[C---:B------:R-:W-:Y:S01]  /*0710*/  LOP3.LUT R124, R0.reuse, 0x50, RZ, 0xfc, !PT ;  /* 0x00000050007c7812 */ /* 0x040fe200078efcff */
[----:B------:R-:W-:Y:S01]  /*0720*/  ULDC UR40, c[0x0][0x230] ;  /* 0x00008c0000287ab9 */ /* 0x000fe20000000800 */
[----:B------:R-:W-:-:S02]  /*0730*/  LOP3.LUT R133, R0, 0x5a, RZ, 0xfc, !PT ;  /* 0x0000005a00857812 */ /* 0x000fc400078efcff */
[C---:B------:R-:W-:Y:S02]  /*0740*/  LOP3.LUT R122, R0.reuse, 0x4a, RZ, 0xfc, !PT ;  /* 0x0000004a007a7812 */ /* 0x040fe400078efcff */
[C---:B------:R-:W-:Y:S01]  /*0750*/  LOP3.LUT R127, R0.reuse, 0x54, RZ, 0xfc, !PT ;  /* 0x00000054007f7812 */ /* 0x040fe200078efcff */
[----:B-1----:R-:W1:Y:S01]  /*0760*/  MUFU.RCP R3, R3 ;  /* 0x0000000300037308 */ /* 0x002e620000001000 */
[C---:B------:R-:W-:Y:S02]  /*0770*/  LOP3.LUT R120, R0.reuse, 0x46, RZ, 0xfc, !PT ;  /* 0x0000004600787812 */ /* 0x040fe400078efcff */
[C---:B------:R-:W-:Y:S02]  /*0780*/  LOP3.LUT R123, R0.reuse, 0x4c, RZ, 0xfc, !PT ;  /* 0x0000004c007b7812 */ /* 0x040fe400078efcff */
[C---:B------:R-:W-:Y:S02]  /*0790*/  LOP3.LUT R117, R0.reuse, 0x40, RZ, 0xfc, !PT ;  /* 0x0000004000757812 */ /* 0x040fe400078efcff */
[C---:B------:R-:W-:Y:S01]  /*07a0*/  LOP3.LUT R121, R0.reuse, 0x48, RZ, 0xfc, !PT ;  /* 0x0000004800797812 */ /* 0x040fe200078efcff */
[----:B--2---:R-:W2:Y:S01]  /*07b0*/  MUFU.RCP R8, R8 ;  /* 0x0000000800087308 */ /* 0x004ea20000001000 */
[----:B------:R-:W-:-:S02]  /*07c0*/  LOP3.LUT R116, R0, 0x3c, RZ, 0xfc, !PT ;  /* 0x0000003c00747812 */ /* 0x000fc400078efcff */
[C---:B------:R-:W-:Y:S02]  /*07d0*/  LOP3.LUT R118, R0.reuse, 0x42, RZ, 0xfc, !PT ;  /* 0x0000004200767812 */ /* 0x040fe400078efcff */
[C---:B------:R-:W-:Y:S02]  /*07e0*/  LOP3.LUT R137, R0.reuse, 0x60, RZ, 0xfc, !PT ;  /* 0x0000006000897812 */ /* 0x040fe400078efcff */
[----:B------:R-:W-:Y:S01]  /*07f0*/  LOP3.LUT R114, R0, 0x38, RZ, 0xfc, !PT ;  /* 0x0000003800727812 */ /* 0x000fe200078efcff */
[----:B-1----:R-:W-:Y:S01]  /*0800*/  VIADD R4, R3, 0xffffffe ;  /* 0x0ffffffe03047836 */ /* 0x002fe20000000000 */
[----:B------:R-:W-:Y:S01]  /*0810*/  LOP3.LUT R3, R12, UR4, RZ, 0xfc, !PT ;  /* 0x000000040c037c12 */ /* 0x000fe2000f8efcff */
[----:B------:R-:W-:Y:S01]  /*0820*/  ULDC UR4, c[0x0][0x234] ;  /* 0x00008d0000047ab9 */ /* 0x000fe20000000800 */
[----:B------:R-:W-:Y:S01]  /*0830*/  LOP3.LUT R115, R0, 0x3a, RZ, 0xfc, !PT ;  /* 0x0000003a00737812 */ /* 0x000fe200078efcff */
[----:B------:R1:W3:Y:S01]  /*0840*/  F2I.FTZ.U32.TRUNC.NTZ R5, R4 ;  /* 0x0000000400057305 */ /* 0x0002e2000021f000 */
[----:B------:R-:W-:-:S02]  /*0850*/  LOP3.LUT R14, R3, 0x3f, RZ, 0xfc, !PT ;  /* 0x0000003f030e7812 */ /* 0x000fc400078efcff */
[C---:B------:R-:W-:Y:S01]  /*0860*/  LOP3.LUT R15, R3.reuse, 0x3e, RZ, 0xfc, !PT ;  /* 0x0000003e030f7812 */ /* 0x040fe200078efcff */
[----:B--2---:R-:W-:Y:S01]  /*0870*/  VIADD R6, R8, 0xffffffe ;  /* 0x0ffffffe08067836 */ /* 0x004fe20000000000 */
[----:B------:R-:W-:Y:S02]  /*0880*/  IABS R8, R17 ;  /* 0x0000001100087213 */ /* 0x000fe40000000000 */
[C---:B------:R-:W-:Y:S01]  /*0890*/  LOP3.LUT R16, R3.reuse, 0x3d, RZ, 0xfc, !PT ;  /* 0x0000003d03107812 */ /* 0x040fe200078efcff */
[----:B------:R2:W4:Y:S01]  /*08a0*/  F2I.FTZ.U32.TRUNC.NTZ R7, R6 ;  /* 0x0000000600077305 */ /* 0x000522000021f000 */
[----:B-1----:R-:W-:Y:S01]  /*08b0*/  IMAD.MOV.U32 R4, RZ, RZ, RZ ;  /* 0x000000ffff047224 */ /* 0x002fe200078e00ff */
[----:B------:R-:W-:Y:S02]  /*08c0*/  ISETP.GE.AND P4, PT, R14, RZ, PT ;  /* 0x000000ff0e00720c */ /* 0x000fe40003f86270 */
[----:B0-----:R-:W-:Y:S02]  /*08d0*/  IABS R12, R16 ;  /* 0x00000010000c7213 */ /* 0x001fe40000000000 */
[C---:B------:R-:W-:Y:S01]  /*08e0*/  LOP3.LUT R18, R3.reuse, 0x3a, RZ, 0xfc, !PT ;  /* 0x0000003a03127812 */ /* 0x040fe200078efcff */
[----:B---3--:R-:W-:Y:S01]  /*08f0*/  IMAD.MOV R10, RZ, RZ, -R5 ;  /* 0x000000ffff0a7224 */ /* 0x008fe200078e0a05 */
[C---:B------:R-:W-:Y:S01]  /*0900*/  LOP3.LUT R21, R3.reuse, 0x37, RZ, 0xfc, !PT ;  /* 0x0000003703157812 */ /* 0x040fe200078efcff */
[----:B--2---:R-:W-:Y:S01]  /*0910*/  IMAD.MOV.U32 R6, RZ, RZ, RZ ;  /* 0x000000ffff067224 */ /* 0x004fe200078e00ff */
[----:B------:R-:W-:Y:S01]  /*0920*/  LOP3.LUT R19, R3, 0x39, RZ, 0xfc, !PT ;  /* 0x0000003903137812 */ /* 0x000fe200078efcff */
[----:B------:R-:W-:Y:S01]  /*0930*/  IMAD R9, R10, R11, RZ ;  /* 0x0000000b0a097224 */ /* 0x000fe200078e02ff */
[----:B------:R-:W-:-:S02]  /*0940*/  IABS R10, R15 ;  /* 0x0000000f000a7213 */ /* 0x000fc40000000000 */
[----:B------:R-:W-:Y:S01]  /*0950*/  LOP3.LUT R20, R3, 0x38, RZ, 0xfc, !PT ;  /* 0x0000003803147812 */ /* 0x000fe200078efcff */
[----:B------:R-:W-:Y:S01]  /*0960*/  IMAD.HI.U32 R5, R5, R9, R4 ;  /* 0x0000000905057227 */ /* 0x000fe200078e0004 */
[C---:B------:R-:W-:Y:S02]  /*0970*/  LOP3.LUT R22, R3.reuse, 0x36, RZ, 0xfc, !PT ;  /* 0x0000003603167812 */ /* 0x040fe400078efcff */
[C---:B------:R-:W-:Y:S01]  /*0980*/  LOP3.LUT R23, R3.reuse, 0x33, RZ, 0xfc, !PT ;  /* 0x0000003303177812 */ /* 0x040fe200078efcff */
[----:B----4-:R-:W-:Y:S01]  /*0990*/  IMAD.MOV R9, RZ, RZ, -R7 ;  /* 0x000000ffff097224 */ /* 0x010fe200078e0a07 */
[----:B------:R-:W-:Y:S01]  /*09a0*/  LOP3.LUT R25, R3, 0x31, RZ, 0xfc, !PT ;  /* 0x0000003103197812 */ /* 0x000fe200078efcff */
[----:B------:R-:W-:Y:S01]  /*09b0*/  IMAD.HI.U32 R5, R5, R8, RZ ;  /* 0x0000000805057227 */ /* 0x000fe200078e00ff */
[C---:B------:R-:W-:Y:S02]  /*09c0*/  LOP3.LUT R24, R3.reuse, 0x32, RZ, 0xfc, !PT ;  /* 0x0000003203187812 */ /* 0x040fe400078efcff */
[C---:B------:R-:W-:Y:S01]  /*09d0*/  LOP3.LUT R30, R3.reuse, 0x2d, RZ, 0xfc, !PT ;  /* 0x0000002d031e7812 */ /* 0x040fe200078efcff */
[----:B------:R-:W-:Y:S01]  /*09e0*/  IMAD.MOV R5, RZ, RZ, -R5 ;  /* 0x000000ffff057224 */ /* 0x000fe200078e0a05 */
[----:B------:R-:W-:Y:S01]  /*09f0*/  LOP3.LUT R28, R3, 0x2f, RZ, 0xfc, !PT ;  /* 0x0000002f031c7812 */ /* 0x000fe200078efcff */
[----:B------:R-:W-:Y:S01]  /*0a00*/  IMAD R9, R9, R2, RZ ;  /* 0x0000000209097224 */ /* 0x000fe200078e02ff */
[----:B------:R-:W-:Y:S01]  /*0a10*/  IABS R27, R30 ;  /* 0x0000001e001b7213 */ /* 0x000fe20000000000 */
[----:B------:R-:W-:Y:S01]  /*0a20*/  IMAD R4, R11, R5, R8 ;  /* 0x000000050b047224 */ /* 0x000fe200078e0208 */
[----:B------:R-:W-:Y:S01]  /*0a30*/  IABS R8, R14 ;  /* 0x0000000e00087213 */ /* 0x000fe20000000000 */
[----:B------:R-:W-:Y:S01]  /*0a40*/  IMAD.HI.U32 R5, R7, R9, R6 ;  /* 0x0000000907057227 */ /* 0x000fe200078e0006 */
[----:B------:R-:W-:-:S02]  /*0a50*/  LOP3.LUT R14, R3, 0x3b, RZ, 0xfc, !PT ;  /* 0x0000003b030e7812 */ /* 0x000fc400078efcff */
[----:B------:R-:W-:Y:S02]  /*0a60*/  ISETP.GT.U32.AND P0, PT, R11, R4, PT ;  /* 0x000000040b00720c */ /* 0x000fe40003f04070 */
[----:B------:R-:W-:Y:S01]  /*0a70*/  LOP3.LUT R29, R3, 0x2e, RZ, 0xfc, !PT ;  /* 0x0000002e031d7812 */ /* 0x000fe200078efcff */
[----:B------:R-:W-:Y:S01]  /*0a80*/  IMAD.HI.U32 R6, R5, R8, RZ ;  /* 0x0000000805067227 */ /* 0x000fe200078e00ff */
[C---:B------:R-:W-:Y:S02]  /*0a90*/  LOP3.LUT R31, R3.reuse, 0x2c, RZ, 0xfc, !PT ;  /* 0x0000002c031f7812 */ /* 0x040fe400078efcff */
[----:B------:R-:W-:Y:S01]  /*0aa0*/  IABS R26, R29 ;  /* 0x0000001d001a7213 */ /* 0x000fe20000000000 */
[----:B------:R-:W-:Y:S01]  /*0ab0*/  IMAD.MOV R9, RZ, RZ, -R6 ;  /* 0x000000ffff097224 */ /* 0x000fe200078e0a06 */
[----:B------:R-:W-:Y:S01]  /*0ac0*/  LOP3.LUT R32, R3, 0x2b, RZ, 0xfc, !PT ;  /* 0x0000002b03207812 */ /* 0x000fe200078efcff */
[----:B------:R-:W-:Y:S01]  /*0ad0*/  IMAD.HI.U32 R7, R5, R10, RZ ;  /* 0x0000000a05077227 */ /* 0x000fe200078e00ff */
[----:B------:R-:W-:-:S02]  /*0ae0*/  LOP3.LUT R33, R3, 0x2a, RZ, 0xfc, !PT ;  /* 0x0000002a03217812 */ /* 0x000fc400078efcff */
[C---:B------:R-:W-:Y:S01]  /*0af0*/  LOP3.LUT R34, R3.reuse, 0x29, RZ, 0xfc, !PT ;  /* 0x0000002903227812 */ /* 0x040fe200078efcff */
[----:B------:R-:W-:Y:S01]  /*0b00*/  IMAD R6, R2, R9, R8 ;  /* 0x0000000902067224 */ /* 0x000fe200078e0208 */
[----:B------:R-:W-:Y:S01]  /*0b10*/  LOP3.LUT R35, R3, 0x25, RZ, 0xfc, !PT ;  /* 0x0000002503237812 */ /* 0x000fe200078efcff */
[----:B------:R-:W-:Y:S01]  /*0b20*/  @!P0 IMAD.IADD R4, R4, 0x1, -R11 ;  /* 0x0000000104048824 */ /* 0x000fe200078e0a0b */
[----:B------:R-:W-:Y:S01]  /*0b30*/  ISETP.GE.AND P0, PT, R17, RZ, PT ;  /* 0x000000ff1100720c */ /* 0x000fe20003f06270 */
[----:B------:R-:W-:Y:S01]  /*0b40*/  IMAD.MOV R13, RZ, RZ, -R7 ;  /* 0x000000ffff0d7224 */ /* 0x000fe200078e0a07 */
[C---:B------:R-:W-:Y:S01]  /*0b50*/  ISETP.GT.U32.AND P2, PT, R2.reuse, R6, PT ;  /* 0x000000060200720c */ /* 0x040fe20003f44070 */
[----:B------:R-:W-:Y:S01]  /*0b60*/  IMAD.HI.U32 R7, R5, R12, RZ ;  /* 0x0000000c05077227 */ /* 0x000fe200078e00ff */
[----:B------:R-:W-:Y:S02]  /*0b70*/  ISETP.GT.U32.AND P1, PT, R11, R4, PT ;  /* 0x000000040b00720c */ /* 0x000fe40003f24070 */
[----:B------:R-:W-:Y:S01]  /*0b80*/  IABS R17, R21 ;  /* 0x0000001500117213 */ /* 0x000fe20000000000 */
[----:B------:R-:W-:Y:S01]  /*0b90*/  IMAD R9, R2, R13, R10 ;  /* 0x0000000d02097224 */ /* 0x000fe200078e020a */
[C---:B------:R-:W-:Y:S01]  /*0ba0*/  LOP3.LUT R13, R3.reuse, 0x3c, RZ, 0xfc, !PT ;  /* 0x0000003c030d7812 */ /* 0x040fe200078efcff */
[----:B------:R-:W-:Y:S01]  /*0bb0*/  IMAD.MOV R7, RZ, RZ, -R7 ;  /* 0x000000ffff077224 */ /* 0x000fe200078e0a07 */
[----:B------:R-:W-:-:S02]  /*0bc0*/  LOP3.LUT R38, R3, 0x24, RZ, 0xfc, !PT ;  /* 0x0000002403267812 */ /* 0x000fc400078efcff */
[----:B------:R-:W-:Y:S01]  /*0bd0*/  IABS R10, R13 ;  /* 0x0000000d000a7213 */ /* 0x000fe20000000000 */
[----:B------:R-:W-:Y:S01]  /*0be0*/  IMAD R7, R2, R7, R12 ;  /* 0x0000000702077224 */ /* 0x000fe200078e020c */
[----:B------:R-:W-:Y:S01]  /*0bf0*/  IABS R12, R14 ;  /* 0x0000000e000c7213 */ /* 0x000fe20000000000 */
[----:B------:R-:W-:Y:S01]  /*0c00*/  @!P2 IMAD.IADD R6, R6, 0x1, -R2 ;  /* 0x000000010606a824 */ /* 0x000fe200078e0a02 */
[----:B------:R-:W-:Y:S01]  /*0c10*/  ISETP.NE.AND P2, PT, R44, RZ, PT ;  /* 0x000000ff2c00720c */ /* 0x000fe20003f45270 */
[----:B------:R-:W-:Y:S01]  /*0c20*/  IMAD.HI.U32 R8, R5, R10, RZ ;  /* 0x0000000a05087227 */ /* 0x000fe200078e00ff */
[C---:B------:R-:W-:Y:S02]  /*0c30*/  ISETP.GT.U32.AND P3, PT, R2.reuse, R9, PT ;  /* 0x000000090200720c */ /* 0x040fe40003f64070 */
[----:B------:R-:W-:Y:S01]  /*0c40*/  ISETP.GT.U32.AND P6, PT, R2, R6, PT ;  /* 0x000000060200720c */ /* 0x000fe20003fc4070 */
[----:B------:R-:W-:Y:S01]  /*0c50*/  @!P1 IMAD.IADD R4, R4, 0x1, -R11 ;  /* 0x0000000104049824 */ /* 0x000fe200078e0a0b */
[C---:B------:R-:W-:Y:S01]  /*0c60*/  ISETP.GT.U32.AND P1, PT, R2.reuse, R7, PT ;  /* 0x000000070200720c */ /* 0x040fe20003f24070 */
[----:B------:R-:W-:Y:S01]  /*0c70*/  IMAD.MOV R11, RZ, RZ, -R8 ;  /* 0x000000ffff0b7224 */ /* 0x000fe200078e0a08 */
[----:B------:R-:W-:Y:S01]  /*0c80*/  IABS R36, R38 ;  /* 0x0000002600247213 */ /* 0x000fe20000000000 */
[----:B------:R-:W-:Y:S01]  /*0c90*/  @!P0 IMAD.MOV R4, RZ, RZ, -R4 ;  /* 0x000000ffff048224 */ /* 0x000fe200078e0a04 */
[----:B------:R-:W-:Y:S01]  /*0ca0*/  ISETP.GE.AND P0, PT, R15, RZ, PT ;  /* 0x000000ff0f00720c */ /* 0x000fe20003f06270 */
[----:B------:R-:W-:Y:S01]  /*0cb0*/  IMAD R8, R2, R11, R10 ;  /* 0x0000000b02087224 */ /* 0x000fe200078e020a */
[----:B------:R-:W-:Y:S01]  /*0cc0*/  IABS R15, R19 ;  /* 0x00000013000f7213 */ /* 0x000fe20000000000 */
[----:B------:R-:W-:Y:S01]  /*0cd0*/  IMAD.HI.U32 R10, R5, R12, RZ ;  /* 0x0000000c050a7227 */ /* 0x000fe200078e00ff */
[----:B------:R-:W-:-:S02]  /*0ce0*/  @!P2 LOP3.LUT R4, RZ, R44, RZ, 0x33, !PT ;  /* 0x0000002cff04a212 */ /* 0x000fc400078e33ff */
[----:B------:R-:W-:Y:S01]  /*0cf0*/  ISETP.GE.AND P2, PT, R13, RZ, PT ;  /* 0x000000ff0d00720c */ /* 0x000fe20003f46270 */
[--C-:B------:R-:W-:Y:S01]  /*0d00*/  @!P6 IMAD.IADD R6, R6, 0x1, -R2.reuse ;  /* 0x000000010606e824 */ /* 0x100fe200078e0a02 */
[C---:B------:R-:W-:Y:S01]  /*0d10*/  ISETP.GT.U32.AND P6, PT, R2.reuse, R8, PT ;  /* 0x000000080200720c */ /* 0x040fe20003fc4070 */
[----:B------:R-:W-:Y:S01]  /*0d20*/  @!P1 IMAD.IADD R7, R7, 0x1, -R2 ;  /* 0x0000000107079824 */ /* 0x000fe200078e0a02 */
[----:B------:R-:W-:Y:S01]  /*0d30*/  IABS R13, R18 ;  /* 0x00000012000d7213 */ /* 0x000fe20000000000 */
[----:B------:R-:W-:Y:S01]  /*0d40*/  IMAD.MOV R11, RZ, RZ, -R10 ;  /* 0x000000ffff0b7224 */ /* 0x000fe200078e0a0a */
[----:B------:R-:W-:Y:S01]  /*0d50*/  LOP3.LUT R39, R3, 0x23, RZ, 0xfc, !PT ;  /* 0x0000002303277812 */ /* 0x000fe200078efcff */
[----:B------:R-:W-:Y:S01]  /*0d60*/  @!P3 IMAD.IADD R9, R9, 0x1, -R2 ;  /* 0x000000010909b824 */ /* 0x000fe200078e0a02 */
[C---:B------:R-:W-:Y:S01]  /*0d70*/  ISETP.GT.U32.AND P1, PT, R2.reuse, R7, PT ;  /* 0x000000070200720c */ /* 0x040fe20003f24070 */
[----:B------:R-:W-:Y:S01]  /*0d80*/  IMAD R10, R2, R11, R12 ;  /* 0x0000000b020a7224 */ /* 0x000fe200078e020c */
[----:B------:R-:W-:Y:S01]  /*0d90*/  ISETP.GE.AND P3, PT, R16, RZ, PT ;  /* 0x000000ff1000720c */ /* 0x000fe20003f66270 */
[----:B------:R-:W-:Y:S01]  /*0da0*/  IMAD.MOV.U32 R12, RZ, RZ, R13 ;  /* 0x000000ffff0c7224 */ /* 0x000fe200078e000d */
[----:B------:R-:W-:Y:S01]  /*0db0*/  ISETP.GT.U32.AND P5, PT, R2, R9, PT ;  /* 0x000000090200720c */ /* 0x000fe20003fa4070 */
[----:B------:R-:W-:Y:S01]  /*0dc0*/  @!P4 IMAD.MOV R6, RZ, RZ, -R6 ;  /* 0x000000ffff06c224 */ /* 0x000fe200078e0a06 */
[----:B------:R-:W-:Y:S01]  /*0dd0*/  IABS R16, R20 ;  /* 0x0000001400107213 */ /* 0x000fe20000000000 */
[----:B------:R-:W-:Y:S01]  /*0de0*/  @!P6 IMAD.IADD R8, R8, 0x1, -R2 ;  /* 0x000000010808e824 */ /* 0x000fe200078e0a02 */
[----:B------:R-:W-:Y:S01]  /*0df0*/  IABS R37, R39 ;  /* 0x0000002700257213 */ /* 0x000fe20000000000 */
[----:B------:R-:W-:Y:S01]  /*0e00*/  IMAD.HI.U32 R11, R5, R12, RZ ;  /* 0x0000000c050b7227 */ /* 0x000fe200078e00ff */
[----:B------:R-:W-:-:S02]  /*0e10*/  LOP3.LUT R42, R3, 0x20, RZ, 0xfc, !PT ;  /* 0x00000020032a7812 */ /* 0x000fc400078efcff */
[C---:B------:R-:W-:Y:S01]  /*0e20*/  ISETP.GT.U32.AND P6, PT, R2.reuse, R8, PT ;  /* 0x000000080200720c */ /* 0x040fe20003fc4070 */
[----:B------:R-:W-:Y:S01]  /*0e30*/  IMAD.MOV R11, RZ, RZ, -R11 ;  /* 0x000000ffff0b7224 */ /* 0x000fe200078e0a0b */
[----:B------:R-:W-:Y:S01]  /*0e40*/  IABS R40, R42 ;  /* 0x0000002a00287213 */ /* 0x000fe20000000000 */
[----:B------:R-:W-:Y:S01]  /*0e50*/  @!P1 IMAD.IADD R7, R7, 0x1, -R2 ;  /* 0x0000000107079824 */ /* 0x000fe200078e0a02 */
[C---:B------:R-:W-:Y:S01]  /*0e60*/  ISETP.GT.U32.AND P1, PT, R2.reuse, R10, PT ;  /* 0x0000000a0200720c */ /* 0x040fe20003f24070 */
[----:B------:R-:W-:Y:S01]  /*0e70*/  IMAD R11, R2, R11, R12 ;  /* 0x0000000b020b7224 */ /* 0x000fe200078e020c */
[----:B------:R-:W-:Y:S01]  /*0e80*/  LOP3.LUT R43, R3, 0x1f, RZ, 0xfc, !PT ;  /* 0x0000001f032b7812 */ /* 0x000fe200078efcff */
[----:B------:R-:W-:Y:S01]  /*0e90*/  @!P5 IMAD.IADD R9, R9, 0x1, -R2 ;  /* 0x000000010909d824 */ /* 0x000fe200078e0a02 */
[----:B------:R-:W-:Y:S01]  /*0ea0*/  ISETP.GE.AND P5, PT, R14, RZ, PT ;  /* 0x000000ff0e00720c */ /* 0x000fe20003fa6270 */
[----:B------:R-:W-:Y:S01]  /*0eb0*/  IMAD.HI.U32 R14, R5, R17, RZ ;  /* 0x00000011050e7227 */ /* 0x000fe200078e00ff */
[----:B------:R-:W-:-:S02]  /*0ec0*/  IABS R41, R43 ;  /* 0x0000002b00297213 */ /* 0x000fc40000000000 */
[----:B------:R-:W-:Y:S01]  /*0ed0*/  LOP3.LUT R48, R3, 0x1d, RZ, 0xfc, !PT ;  /* 0x0000001d03307812 */ /* 0x000fe200078efcff */
[----:B------:R-:W-:Y:S01]  /*0ee0*/  @!P6 IMAD.IADD R8, R8, 0x1, -R2 ;  /* 0x000000010808e824 */ /* 0x000fe200078e0a02 */
[----:B------:R-:W-:Y:S01]  /*0ef0*/  ISETP.GT.U32.AND P6, PT, R2, R11, PT ;  /* 0x0000000b0200720c */ /* 0x000fe20003fc4070 */
[----:B------:R-:W-:Y:S01]  /*0f00*/  IMAD.MOV R14, RZ, RZ, -R14 ;  /* 0x000000ffff0e7224 */ /* 0x000fe200078e0a0e */
[----:B------:R-:W-:Y:S01]  /*0f10*/  IABS R44, R48 ;  /* 0x00000030002c7213 */ /* 0x000fe20000000000 */
[----:B------:R-:W-:Y:S01]  /*0f20*/  @!P1 IMAD.IADD R10, R10, 0x1, -R2 ;  /* 0x000000010a0a9824 */ /* 0x000fe200078e0a02 */
[----:B------:R-:W-:Y:S01]  /*0f30*/  ISETP.GE.AND P1, PT, R18, RZ, PT ;  /* 0x000000ff1200720c */ /* 0x000fe20003f26270 */
[----:B------:R-:W-:Y:S01]  /*0f40*/  IMAD.HI.U32 R12, R5, R15, RZ ;  /* 0x0000000f050c7227 */ /* 0x000fe200078e00ff */
[C---:B------:R-:W-:Y:S02]  /*0f50*/  LOP3.LUT R50, R3.reuse, 0x1c, RZ, 0xfc, !PT ;  /* 0x0000001c03327812 */ /* 0x040fe400078efcff */
[----:B------:R-:W-:Y:S01]  /*0f60*/  LOP3.LUT R52, R3, 0x1b, RZ, 0xfc, !PT ;  /* 0x0000001b03347812 */ /* 0x000fe200078efcff */
[C---:B------:R-:W-:Y:S01]  /*0f70*/  IMAD R14, R2.reuse, R14, R17 ;  /* 0x0000000e020e7224 */ /* 0x040fe200078e0211 */
[----:B------:R-:W-:Y:S01]  /*0f80*/  IABS R46, R50 ;  /* 0x00000032002e7213 */ /* 0x000fe20000000000 */
[----:B------:R-:W-:Y:S01]  /*0f90*/  IMAD.MOV R12, RZ, RZ, -R12 ;  /* 0x000000ffff0c7224 */ /* 0x000fe200078e0a0c */
[----:B------:R-:W-:Y:S01]  /*0fa0*/  IABS R47, R52 ;  /* 0x00000034002f7213 */ /* 0x000fe20000000000 */
[----:B------:R-:W-:Y:S01]  /*0fb0*/  @!P6 IMAD.IADD R11, R11, 0x1, -R2 ;  /* 0x000000010b0be824 */ /* 0x000fe200078e0a02 */
[----:B------:R-:W-:Y:S01]  /*0fc0*/  ISETP.GT.U32.AND P6, PT, R2, R10, PT ;  /* 0x0000000a0200720c */ /* 0x000fe20003fc4070 */
[----:B------:R-:W-:Y:S01]  /*0fd0*/  IMAD.HI.U32 R13, R5, R16, RZ ;  /* 0x00000010050d7227 */ /* 0x000fe200078e00ff */
[----:B------:R-:W-:-:S02]  /*0fe0*/  LOP3.LUT R54, R3, 0x18, RZ, 0xfc, !PT ;  /* 0x0000001803367812 */ /* 0x000fc400078efcff */
[----:B------:R-:W-:Y:S01]  /*0ff0*/  LOP3.LUT R56, R3, 0x17, RZ, 0xfc, !PT ;  /* 0x0000001703387812 */ /* 0x000fe200078efcff */
[C---:B------:R-:W-:Y:S01]  /*1000*/  IMAD R12, R2.reuse, R12, R15 ;  /* 0x0000000c020c7224 */ /* 0x040fe200078e020f */
[----:B------:R-:W-:Y:S01]  /*1010*/  IABS R15, R22 ;  /* 0x00000016000f7213 */ /* 0x000fe20000000000 */
[----:B------:R-:W-:Y:S01]  /*1020*/  IMAD.MOV R13, RZ, RZ, -R13 ;  /* 0x000000ffff0d7224 */ /* 0x000fe200078e0a0d */
[----:B------:R-:W-:Y:S01]  /*1030*/  IABS R51, R54 ;  /* 0x0000003600337213 */ /* 0x000fe20000000000 */
[----:B------:R-:W-:Y:S01]  /*1040*/  @!P0 IMAD.MOV R9, RZ, RZ, -R9 ;  /* 0x000000ffff098224 */ /* 0x000fe200078e0a09 */
[C---:B------:R-:W-:Y:S01]  /*1050*/  ISETP.GT.U32.AND P0, PT, R2.reuse, R11, PT ;  /* 0x0000000b0200720c */ /* 0x040fe20003f04070 */
[C---:B------:R-:W-:Y:S01]  /*1060*/  IMAD R13, R2.reuse, R13, R16 ;  /* 0x0000000d020d7224 */ /* 0x040fe200078e0210 */
[----:B------:R-:W-:Y:S01]  /*1070*/  ISETP.GT.U32.AND P4, PT, R2, R12, PT ;  /* 0x0000000c0200720c */ /* 0x000fe20003f84070 */
[----:B------:R-:W-:Y:S01]  /*1080*/  @!P6 IMAD.IADD R10, R10, 0x1, -R2 ;  /* 0x000000010a0ae824 */ /* 0x000fe200078e0a02 */
[----:B------:R-:W-:Y:S01]  /*1090*/  ISETP.GT.U32.AND P6, PT, R2, R14, PT ;  /* 0x0000000e0200720c */ /* 0x000fe20003fc4070 */
[----:B------:R-:W-:Y:S01]  /*10a0*/  IMAD.MOV.U32 R16, RZ, RZ, R15 ;  /* 0x000000ffff107224 */ /* 0x000fe200078e000f */
[----:B------:R-:W-:Y:S01]  /*10b0*/  IABS R53, R56 ;  /* 0x0000003800357213 */ /* 0x000fe20000000000 */
[----:B------:R-:W-:Y:S01]  /*10c0*/  @!P2 IMAD.MOV R8, RZ, RZ, -R8 ;  /* 0x000000ffff08a224 */ /* 0x000fe200078e0a08 */
[----:B------:R-:W-:Y:S01]  /*10d0*/  ISETP.GE.AND P2, PT, R19, RZ, PT ;  /* 0x000000ff1300720c */ /* 0x000fe20003f46270 */
[----:B------:R-:W-:Y:S01]  /*10e0*/  IMAD.HI.U32 R15, R5, R16, RZ ;  /* 0x00000010050f7227 */ /* 0x000fe200078e00ff */
[----:B------:R-:W-:-:S02]  /*10f0*/  LOP3.LUT R19, R3, 0x35, RZ, 0xfc, !PT ;  /* 0x0000003503137812 */ /* 0x000fc400078efcff */
[C---:B------:R-:W-:Y:S01]  /*1100*/  LOP3.LUT R60, R3.reuse, 0xa, RZ, 0xfc, !PT ;  /* 0x0000000a033c7812 */ /* 0x040fe200078efcff */
[----:B------:R-:W-:Y:S01]  /*1110*/  @!P3 IMAD.MOV R7, RZ, RZ, -R7 ;  /* 0x000000ffff07b224 */ /* 0x000fe200078e0a07 */
[----:B------:R-:W-:Y:S01]  /*1120*/  ISETP.GT.U32.AND P3, PT, R2, R13, PT ;  /* 0x0000000d0200720c */ /* 0x000fe20003f64070 */
[----:B------:R-:W-:Y:S01]  /*1130*/  IMAD.MOV R15, RZ, RZ, -R15 ;  /* 0x000000ffff0f7224 */ /* 0x000fe200078e0a0f */
[----:B------:R-:W-:Y:S01]  /*1140*/  IABS R17, R19 ;  /* 0x0000001300117213 */ /* 0x000fe20000000000 */
[----:B------:R-:W-:Y:S01]  /*1150*/  @!P6 IMAD.IADD R14, R14, 0x1, -R2 ;  /* 0x000000010e0ee824 */ /* 0x000fe200078e0a02 */
[----:B------:R-:W-:Y:S01]  /*1160*/  IABS R79, R60 ;  /* 0x0000003c004f7213 */ /* 0x000fe20000000000 */
[C---:B------:R-:W-:Y:S01]  /*1170*/  IMAD R15, R2.reuse, R15, R16 ;  /* 0x0000000f020f7224 */ /* 0x040fe200078e0210 */
[----:B------:R-:W-:Y:S01]  /*1180*/  LOP3.LUT R58, R3, 0xb, RZ, 0xfc, !PT ;  /* 0x0000000b033a7812 */ /* 0x000fe200078efcff */
[----:B------:R-:W-:Y:S01]  /*1190*/  IMAD.HI.U32 R16, R5, R17, RZ ;  /* 0x0000001105107227 */ /* 0x000fe200078e00ff */
[----:B------:R-:W-:-:S02]  /*11a0*/  ISETP.GT.U32.AND P6, PT, R2, R14, PT ;  /* 0x0000000e0200720c */ /* 0x000fc40003fc4070 */
[----:B------:R-:W-:Y:S01]  /*11b0*/  IABS R77, R58 ;  /* 0x0000003a004d7213 */ /* 0x000fe20000000000 */
[--C-:B------:R-:W-:Y:S01]  /*11c0*/  @!P0 IMAD.IADD R11, R11, 0x1, -R2.reuse ;  /* 0x000000010b0b8824 */ /* 0x100fe200078e0a02 */
[----:B------:R-:W-:Y:S01]  /*11d0*/  ISETP.GE.AND P0, PT, R20, RZ, PT ;  /* 0x000000ff1400720c */ /* 0x000fe20003f06270 */
[----:B------:R-:W-:Y:S01]  /*11e0*/  @!P4 IMAD.IADD R12, R12, 0x1, -R2 ;  /* 0x000000010c0cc824 */ /* 0x000fe200078e0a02 */
[----:B------:R-:W-:Y:S01]  /*11f0*/  LOP3.LUT R20, R3, 0x34, RZ, 0xfc, !PT ;  /* 0x0000003403147812 */ /* 0x000fe200078efcff */
[----:B------:R-:W-:Y:S01]  /*1200*/  IMAD.MOV R16, RZ, RZ, -R16 ;  /* 0x000000ffff107224 */ /* 0x000fe200078e0a10 */
[----:B------:R-:W-:Y:S01]  /*1210*/  ISETP.GE.AND P4, PT, R21, RZ, PT ;  /* 0x000000ff1500720c */ /* 0x000fe20003f86270 */
[--C-:B------:R-:W-:Y:S01]  /*1220*/  @!P3 IMAD.IADD R13, R13, 0x1, -R2.reuse ;  /* 0x000000010d0db824 */ /* 0x100fe200078e0a02 */
[C---:B------:R-:W-:Y:S01]  /*1230*/  ISETP.GT.U32.AND P3, PT, R2.reuse, R12, PT ;  /* 0x0000000c0200720c */ /* 0x040fe20003f64070 */
[----:B------:R-:W-:Y:S01]  /*1240*/  @!P1 IMAD.MOV R11, RZ, RZ, -R11 ;  /* 0x000000ffff0b9224 */ /* 0x000fe200078e0a0b */
[----:B------:R-:W-:Y:S01]  /*1250*/  IABS R18, R20 ;  /* 0x0000001400127213 */ /* 0x000fe20000000000 */
[C---:B------:R-:W-:Y:S01]  /*1260*/  IMAD R16, R2.reuse, R16, R17 ;  /* 0x0000001002107224 */ /* 0x040fe200078e0211 */
[----:B------:R-:W-:Y:S01]  /*1270*/  ISETP.GT.U32.AND P1, PT, R2, R15, PT ;  /* 0x0000000f0200720c */ /* 0x000fe20003f24070 */
[----:B------:R-:W-:Y:S01]  /*1280*/  @!P6 IMAD.IADD R14, R14, 0x1, -R2 ;  /* 0x000000010e0ee824 */ /* 0x000fe200078e0a02 */
[----:B------:R-:W-:Y:S01]  /*1290*/  IABS R21, R24 ;  /* 0x0000001800157213 */ /* 0x000fe20000000000 */
[----:B------:R-:W-:Y:S01]  /*12a0*/  IMAD.HI.U32 R17, R5, R18, RZ ;  /* 0x0000001205117227 */ /* 0x000fe200078e00ff */
[----:B------:R-:W-:-:S02]  /*12b0*/  ISETP.GT.U32.AND P6, PT, R2, R16, PT ;  /* 0x000000100200720c */ /* 0x000fc40003fc4070 */
[----:B------:R-:W-:Y:S01]  /*12c0*/  LOP3.LUT R64, R3, 0x8, RZ, 0xfc, !PT ;  /* 0x0000000803407812 */ /* 0x000fe200078efcff */
[----:B------:R-:W-:Y:S01]  /*12d0*/  @!P5 IMAD.MOV R10, RZ, RZ, -R10 ;  /* 0x000000ffff0ad224 */ /* 0x000fe200078e0a0a */
[----:B------:R-:W-:Y:S01]  /*12e0*/  ISETP.GT.U32.AND P5, PT, R2, R13, PT ;  /* 0x0000000d0200720c */ /* 0x000fe20003fa4070 */
[----:B------:R-:W-:Y:S01]  /*12f0*/  IMAD.MOV R17, RZ, RZ, -R17 ;  /* 0x000000ffff117224 */ /* 0x000fe200078e0a11 */
[----:B------:R-:W-:Y:S01]  /*1300*/  IABS R83, R64 ;  /* 0x0000004000537213 */ /* 0x000fe20000000000 */
[--C-:B------:R-:W-:Y:S01]  /*1310*/  @!P3 IMAD.IADD R12, R12, 0x1, -R2.reuse ;  /* 0x000000010c0cb824 */ /* 0x100fe200078e0a02 */
[----:B------:R-:W-:Y:S01]  /*1320*/  ISETP.GE.AND P3, PT, R22, RZ, PT ;  /* 0x000000ff1600720c */ /* 0x000fe20003f66270 */
[----:B------:R-:W-:Y:S01]  /*1330*/  @!P1 IMAD.IADD R15, R15, 0x1, -R2 ;  /* 0x000000010f0f9824 */ /* 0x000fe200078e0a02 */
[----:B------:R-:W-:Y:S01]  /*1340*/  IABS R22, R25 ;  /* 0x0000001900167213 */ /* 0x000fe20000000000 */
[----:B------:R-:W-:Y:S01]  /*1350*/  IMAD R17, R2, R17, R18 ;  /* 0x0000001102117224 */ /* 0x000fe200078e0212 */
[----:B------:R-:W-:Y:S01]  /*1360*/  ISETP.GE.AND P1, PT, R20, RZ, PT ;  /* 0x000000ff1400720c */ /* 0x000fe20003f26270 */
[----:B------:R-:W-:Y:S01]  /*1370*/  @!P6 IMAD.IADD R16, R16, 0x1, -R2 ;  /* 0x000000011010e824 */ /* 0x000fe200078e0a02 */
[C---:B------:R-:W-:Y:S01]  /*1380*/  ISETP.GT.U32.AND P6, PT, R2.reuse, R15, PT ;  /* 0x0000000f0200720c */ /* 0x040fe20003fc4070 */
[----:B------:R-:W-:Y:S01]  /*1390*/  @!P2 IMAD.MOV R12, RZ, RZ, -R12 ;  /* 0x000000ffff0ca224 */ /* 0x000fe200078e0a0c */
[----:B------:R-:W-:Y:S01]  /*13a0*/  ISETP.GT.U32.AND P2, PT, R2, R17, PT ;  /* 0x000000110200720c */ /* 0x000fe20003f44070 */
[----:B------:R-:W-:Y:S01]  /*13b0*/  @!P5 IMAD.IADD R13, R13, 0x1, -R2 ;  /* 0x000000010d0dd824 */ /* 0x000fe200078e0a02 */
[----:B------:R-:W-:Y:S01]  /*13c0*/  ISETP.GE.AND P5, PT, R19, RZ, PT ;  /* 0x000000ff1300720c */ /* 0x000fe20003fa6270 */
[----:B------:R-:W-:Y:S01]  /*13d0*/  IMAD.HI.U32 R20, R5, R22, RZ ;  /* 0x0000001605147227 */ /* 0x000fe200078e00ff */
[----:B------:R-:W-:-:S02]  /*13e0*/  IABS R19, R23 ;  /* 0x0000001700137213 */ /* 0x000fc40000000000 */
[----:B------:R-:W-:Y:S01]  /*13f0*/  LOP3.LUT R66, R3, 0x7, RZ, 0xfc, !PT ;  /* 0x0000000703427812 */ /* 0x000fe200078efcff */
[----:B------:R-:W-:Y:S01]  /*1400*/  @!P0 IMAD.MOV R13, RZ, RZ, -R13 ;  /* 0x000000ffff0d8224 */ /* 0x000fe200078e0a0d */
[C---:B------:R-:W-:Y:S01]  /*1410*/  ISETP.GT.U32.AND P0, PT, R2.reuse, R16, PT ;  /* 0x000000100200720c */ /* 0x040fe20003f04070 */
[----:B------:R-:W-:Y:S01]  /*1420*/  IMAD.HI.U32 R18, R5, R19, RZ ;  /* 0x0000001305127227 */ /* 0x000fe200078e00ff */
[----:B------:R-:W-:Y:S02]  /*1430*/  LOP3.LUT R62, R3, 0x9, RZ, 0xfc, !PT ;  /* 0x00000009033e7812 */ /* 0x000fe400078efcff */
[----:B------:R-:W-:Y:S01]  /*1440*/  IABS R85, R66 ;  /* 0x0000004200557213 */ /* 0x000fe20000000000 */
[----:B------:R-:W-:Y:S01]  /*1450*/  IMAD.MOV R18, RZ, RZ, -R18 ;  /* 0x000000ffff127224 */ /* 0x000fe200078e0a12 */
[----:B------:R-:W-:Y:S01]  /*1460*/  IABS R81, R62 ;  /* 0x0000003e00517213 */ /* 0x000fe20000000000 */
[--C-:B------:R-:W-:Y:S01]  /*1470*/  @!P6 IMAD.IADD R15, R15, 0x1, -R2.reuse ;  /* 0x000000010f0fe824 */ /* 0x100fe200078e0a02 */
[----:B------:R-:W-:Y:S01]  /*1480*/  LOP3.LUT R68, R3, 0x6, RZ, 0xfc, !PT ;  /* 0x0000000603447812 */ /* 0x000fe200078efcff */
[----:B------:R-:W-:Y:S01]  /*1490*/  @!P2 IMAD.IADD R17, R17, 0x1, -R2 ;  /* 0x000000011111a824 */ /* 0x000fe200078e0a02 */
[----:B------:R-:W-:Y:S01]  /*14a0*/  ISETP.GE.AND P2, PT, R25, RZ, PT ;  /* 0x000000ff1900720c */ /* 0x000fe20003f46270 */
[C---:B------:R-:W-:Y:S01]  /*14b0*/  IMAD R18, R2.reuse, R18, R19 ;  /* 0x0000001202127224 */ /* 0x040fe200078e0213 */
[----:B------:R-:W-:Y:S01]  /*14c0*/  IABS R25, R28 ;  /* 0x0000001c00197213 */ /* 0x000fe20000000000 */
[----:B------:R-:W-:Y:S01]  /*14d0*/  @!P3 IMAD.MOV R15, RZ, RZ, -R15 ;  /* 0x000000ffff0fb224 */ /* 0x000fe200078e0a0f */
[C---:B------:R-:W-:Y:S01]  /*14e0*/  ISETP.GT.U32.AND P3, PT, R2.reuse, R17, PT ;  /* 0x000000110200720c */ /* 0x040fe20003f64070 */
[----:B------:R-:W-:Y:S01]  /*14f0*/  @!P4 IMAD.MOV R14, RZ, RZ, -R14 ;  /* 0x000000ffff0ec224 */ /* 0x000fe200078e0a0e */
[----:B------:R-:W-:Y:S01]  /*1500*/  ISETP.GE.AND P4, PT, R23, RZ, PT ;  /* 0x000000ff1700720c */ /* 0x000fe20003f86270 */
[----:B------:R-:W-:Y:S01]  /*1510*/  IMAD.MOV R23, RZ, RZ, -R20 ;  /* 0x000000ffff177224 */ /* 0x000fe200078e0a14 */
[----:B------:R-:W-:Y:S01]  /*1520*/  ISETP.GT.U32.AND P6, PT, R2, R18, PT ;  /* 0x000000120200720c */ /* 0x000fe20003fc4070 */
[----:B------:R-:W-:Y:S01]  /*1530*/  IMAD.HI.U32 R19, R5, R21, RZ ;  /* 0x0000001505137227 */ /* 0x000fe200078e00ff */
[----:B------:R-:W-:-:S02]  /*1540*/  IABS R87, R68 ;  /* 0x0000004400577213 */ /* 0x000fc40000000000 */
[C---:B------:R-:W-:Y:S01]  /*1550*/  LOP3.LUT R70, R3.reuse, 0x5, RZ, 0xfc, !PT ;  /* 0x0000000503467812 */ /* 0x040fe200078efcff */
[----:B------:R-:W-:Y:S01]  /*1560*/  IMAD R20, R2, R23, R22 ;  /* 0x0000001702147224 */ /* 0x000fe200078e0216 */
[----:B------:R-:W-:Y:S01]  /*1570*/  LOP3.LUT R72, R3, 0x4, RZ, 0xfc, !PT ;  /* 0x0000000403487812 */ /* 0x000fe200078efcff */
[--C-:B------:R-:W-:Y:S01]  /*1580*/  @!P0 IMAD.IADD R16, R16, 0x1, -R2.reuse ;  /* 0x0000000110108824 */ /* 0x100fe200078e0a02 */
[----:B------:R-:W-:Y:S01]  /*1590*/  ISETP.GE.AND P0, PT, R24, RZ, PT ;  /* 0x000000ff1800720c */ /* 0x000fe20003f06270 */
[--C-:B------:R-:W-:Y:S01]  /*15a0*/  @!P3 IMAD.IADD R17, R17, 0x1, -R2.reuse ;  /* 0x000000011111b824 */ /* 0x100fe200078e0a02 */
[----:B------:R-:W-:Y:S01]  /*15b0*/  ISETP.GT.U32.AND P3, PT, R2, R20, PT ;  /* 0x000000140200720c */ /* 0x000fe20003f64070 */
[----:B------:R-:W-:Y:S01]  /*15c0*/  IMAD.MOV R19, RZ, RZ, -R19 ;  /* 0x000000ffff137224 */ /* 0x000fe200078e0a13 */
[----:B------:R-:W-:Y:S01]  /*15d0*/  LOP3.LUT R24, R3, 0x30, RZ, 0xfc, !PT ;  /* 0x0000003003187812 */ /* 0x000fe200078efcff */
[----:B------:R-:W-:Y:S01]  /*15e0*/  @!P6 IMAD.IADD R18, R18, 0x1, -R2 ;  /* 0x000000011212e824 */ /* 0x000fe200078e0a02 */
[----:B------:R-:W-:Y:S01]  /*15f0*/  IABS R89, R70 ;  /* 0x0000004600597213 */ /* 0x000fe20000000000 */
[C---:B------:R-:W-:Y:S01]  /*1600*/  IMAD R19, R2.reuse, R19, R21 ;  /* 0x0000001302137224 */ /* 0x040fe200078e0215 */
[----:B------:R-:W-:Y:S01]  /*1610*/  IABS R22, R24 ;  /* 0x0000001800167213 */ /* 0x000fe20000000000 */
[----:B------:R-:W-:Y:S01]  /*1620*/  @!P5 IMAD.MOV R16, RZ, RZ, -R16 ;  /* 0x000000ffff10d224 */ /* 0x000fe200078e0a10 */
[C---:B------:R-:W-:Y:S01]  /*1630*/  ISETP.GT.U32.AND P6, PT, R2.reuse, R18, PT ;  /* 0x000000120200720c */ /* 0x040fe20003fc4070 */
[----:B------:R-:W-:Y:S01]  /*1640*/  @!P1 IMAD.MOV R17, RZ, RZ, -R17 ;  /* 0x000000ffff119224 */ /* 0x000fe200078e0a11 */
[----:B------:R-:W-:Y:S01]  /*1650*/  ISETP.GT.U32.AND P5, PT, R2, R19, PT ;  /* 0x000000130200720c */ /* 0x000fe20003fa4070 */
[----:B------:R-:W-:Y:S01]  /*1660*/  IMAD.HI.U32 R21, R5, R22, RZ ;  /* 0x0000001605157227 */ /* 0x000fe200078e00ff */
[----:B------:R-:W-:-:S02]  /*1670*/  LOP3.LUT R74, R3, 0x3, RZ, 0xfc, !PT ;  /* 0x00000003034a7812 */ /* 0x000fc400078efcff */
[----:B------:R-:W-:Y:S01]  /*1680*/  IABS R91, R72 ;  /* 0x00000048005b7213 */ /* 0x000fe20000000000 */
[----:B------:R-:W-:Y:S01]  /*1690*/  @!P3 IMAD.IADD R20, R20, 0x1, -R2 ;  /* 0x000000011414b824 */ /* 0x000fe200078e0a02 */
[C---:B------:R-:W-:Y:S01]  /*16a0*/  LOP3.LUT R76, R3.reuse, 0x2, RZ, 0xfc, !PT ;  /* 0x00000002034c7812 */ /* 0x040fe200078efcff */
[----:B------:R-:W-:Y:S01]  /*16b0*/  IMAD.MOV R21, RZ, RZ, -R21 ;  /* 0x000000ffff157224 */ /* 0x000fe200078e0a15 */
[----:B------:R-:W-:Y:S01]  /*16c0*/  LOP3.LUT R78, R3, 0x1, RZ, 0xfc, !PT ;  /* 0x00000001034e7812 */ /* 0x000fe200078efcff */
[----:B------:R-:W-:Y:S01]  /*16d0*/  IMAD.HI.U32 R23, R5, R26, RZ ;  /* 0x0000001a05177227 */ /* 0x000fe200078e00ff */
[----:B------:R-:W-:Y:S02]  /*16e0*/  ISETP.GT.U32.AND P3, PT, R2, R20, PT ;  /* 0x000000140200720c */ /* 0x000fe40003f64070 */
[----:B------:R-:W-:Y:S01]  /*16f0*/  LOP3.LUT R131, R0, 0x58, RZ, 0xfc, !PT ;  /* 0x0000005800837812 */ /* 0x000fe200078efcff */
[----:B------:R-:W-:Y:S01]  /*1700*/  IMAD R21, R2, R21, R22 ;  /* 0x0000001502157224 */ /* 0x000fe200078e0216 */
[----:B------:R-:W-:Y:S01]  /*1710*/  LOP3.LUT R112, R0, 0x34, RZ, 0xfc, !PT ;  /* 0x0000003400707812 */ /* 0x000fe200078efcff */
[--C-:B------:R-:W-:Y:S01]  /*1720*/  @!P6 IMAD.IADD R18, R18, 0x1, -R2.reuse ;  /* 0x000000011212e824 */ /* 0x100fe200078e0a02 */
[----:B------:R-:W-:Y:S01]  /*1730*/  ISETP.GE.AND P6, PT, R24, RZ, PT ;  /* 0x000000ff1800720c */ /* 0x000fe20003fc6270 */
[----:B------:R-:W-:Y:S01]  /*1740*/  @!P5 IMAD.IADD R19, R19, 0x1, -R2 ;  /* 0x000000011313d824 */ /* 0x000fe200078e0a02 */
[----:B------:R-:W-:Y:S01]  /*1750*/  ISETP.GT.U32.AND P5, PT, R2, R21, PT ;  /* 0x000000150200720c */ /* 0x000fe20003fa4070 */
[----:B------:R-:W-:Y:S01]  /*1760*/  IMAD.HI.U32 R24, R5, R27, RZ ;  /* 0x0000001b05187227 */ /* 0x000fe200078e00ff */
[----:B------:R-:W-:-:S02]  /*1770*/  LOP3.LUT R113, R0, 0x36, RZ, 0xfc, !PT ;  /* 0x0000003600717812 */ /* 0x000fc400078efcff */
[----:B------:R-:W-:Y:S01]  /*1780*/  ISETP.GT.U32.AND P1, PT, R2, R19, PT ;  /* 0x000000130200720c */ /* 0x000fe20003f24070 */
[----:B------:R-:W-:Y:S01]  /*1790*/  IMAD.MOV R24, RZ, RZ, -R24 ;  /* 0x000000ffff187224 */ /* 0x000fe200078e0a18 */
[C---:B------:R-:W-:Y:S01]  /*17a0*/  LOP3.LUT R125, R0.reuse, 0x52, RZ, 0xfc, !PT ;  /* 0x00000052007d7812 */ /* 0x040fe200078efcff */
[----:B------:R-:W-:Y:S01]  /*17b0*/  IMAD.HI.U32 R22, R5, R25, RZ ;  /* 0x0000001905167227 */ /* 0x000fe200078e00ff */
[C---:B------:R-:W-:Y:S02]  /*17c0*/  LOP3.LUT R111, R0.reuse, 0x32, RZ, 0xfc, !PT ;  /* 0x00000032006f7812 */ /* 0x040fe400078efcff */
[----:B------:R-:W-:Y:S01]  /*17d0*/  LOP3.LUT R119, R0, 0x44, RZ, 0xfc, !PT ;  /* 0x0000004400777812 */ /* 0x000fe200078efcff */
[----:B------:R-:W-:Y:S01]  /*17e0*/  IMAD R24, R2, R24, R27 ;  /* 0x0000001802187224 */ /* 0x000fe200078e021b */
[----:B------:R-:W-:Y:S01]  /*17f0*/  LOP3.LUT R108, R0, 0x2a, RZ, 0xfc, !PT ;  /* 0x0000002a006c7812 */ /* 0x000fe200078efcff */
[----:B------:R-:W-:Y:S01]  /*1800*/  @!P3 IMAD.IADD R20, R20, 0x1, -R2 ;  /* 0x000000011414b824 */ /* 0x000fe200078e0a02 */
[C---:B------:R-:W-:Y:S01]  /*1810*/  LOP3.LUT R109, R0.reuse, 0x2c, RZ, 0xfc, !PT ;  /* 0x0000002c006d7812 */ /* 0x040fe200078efcff */
[----:B------:R-:W-:Y:S01]  /*1820*/  IMAD.MOV R22, RZ, RZ, -R22 ;  /* 0x000000ffff167224 */ /* 0x000fe200078e0a16 */
[----:B------:R-:W-:Y:S01]  /*1830*/  LOP3.LUT R110, R0, 0x30, RZ, 0xfc, !PT ;  /* 0x00000030006e7812 */ /* 0x000fe200078efcff */
[----:B------:R-:W-:Y:S01]  /*1840*/  @!P2 IMAD.MOV R20, RZ, RZ, -R20 ;  /* 0x000000ffff14a224 */ /* 0x000fe200078e0a14 */
[----:B------:R-:W-:Y:S01]  /*1850*/  ISETP.GT.U32.AND P2, PT, R2, R24, PT ;  /* 0x000000180200720c */ /* 0x000fe20003f44070 */
[----:B------:R-:W-:Y:S01]  /*1860*/  IMAD.MOV R23, RZ, RZ, -R23 ;  /* 0x000000ffff177224 */ /* 0x000fe200078e0a17 */
[----:B------:R-:W-:Y:S01]  /*1870*/  LOP3.LUT R105, R0, 0x24, RZ, 0xfc, !PT ;  /* 0x0000002400697812 */ /* 0x000fe200078efcff */
[----:B------:R-:W-:Y:S01]  /*1880*/  IMAD R22, R2, R22, R25 ;  /* 0x0000001602167224 */ /* 0x000fe200078e0219 */
[C---:B------:R-:W-:Y:S01]  /*1890*/  LOP3.LUT R106, R0.reuse, 0x26, RZ, 0xfc, !PT ;  /* 0x00000026006a7812 */ /* 0x040fe200078efcff */
[----:B------:R-:W-:Y:S01]  /*18a0*/  @!P5 IMAD.IADD R21, R21, 0x1, -R2 ;  /* 0x000000011515d824 */ /* 0x000fe200078e0a02 */
[----:B------:R-:W-:Y:S01]  /*18b0*/  LOP3.LUT R107, R0, 0x28, RZ, 0xfc, !PT ;  /* 0x00000028006b7812 */ /* 0x000fe200078efcff */
[C---:B------:R-:W-:Y:S01]  /*18c0*/  IMAD R23, R2.reuse, R23, R26 ;  /* 0x0000001702177224 */ /* 0x040fe200078e021a */
[----:B------:R-:W-:Y:S01]  /*18d0*/  IABS R26, R31 ;  /* 0x0000001f001a7213 */ /* 0x000fe20000000000 */
[----:B------:R-:W-:Y:S01]  /*18e0*/  @!P1 IMAD.IADD R19, R19, 0x1, -R2 ;  /* 0x0000000113139824 */ /* 0x000fe200078e0a02 */
[C---:B------:R-:W-:Y:S01]  /*18f0*/  ISETP.GT.U32.AND P5, PT, R2.reuse, R21, PT ;  /* 0x000000150200720c */ /* 0x040fe20003fa4070 */
[----:B------:R-:W-:Y:S01]  /*1900*/  @!P4 IMAD.MOV R18, RZ, RZ, -R18 ;  /* 0x000000ffff12c224 */ /* 0x000fe200078e0a12 */
[----:B------:R-:W-:Y:S01]  /*1910*/  ISETP.GT.U32.AND P1, PT, R2, R22, PT ;  /* 0x000000160200720c */ /* 0x000fe20003f24070 */
[----:B------:R-:W-:Y:S01]  /*1920*/  IMAD.HI.U32 R25, R5, R26, RZ ;  /* 0x0000001a05197227 */ /* 0x000fe200078e00ff */
[----:B------:R-:W-:-:S02]  /*1930*/  ISETP.GE.AND P4, PT, R28, RZ, PT ;  /* 0x000000ff1c00720c */ /* 0x000fc40003f86270 */
[----:B------:R-:W-:Y:S01]  /*1940*/  IABS R28, R32 ;  /* 0x00000020001c7213 */ /* 0x000fe20000000000 */
[----:B------:R-:W-:Y:S01]  /*1950*/  @!P2 IMAD.IADD R24, R24, 0x1, -R2 ;  /* 0x000000011818a824 */ /* 0x000fe200078e0a02 */
[----:B------:R-:W-:Y:S01]  /*1960*/  ISETP.GT.U32.AND P3, PT, R2, R23, PT ;  /* 0x000000170200720c */ /* 0x000fe20003f64070 */
[----:B------:R-:W-:Y:S01]  /*1970*/  IMAD.MOV R25, RZ, RZ, -R25 ;  /* 0x000000ffff197224 */ /* 0x000fe200078e0a19 */
[----:B------:R-:W-:Y:S01]  /*1980*/  LOP3.LUT R102, R0, 0x1c, RZ, 0xfc, !PT ;  /* 0x0000001c00667812 */ /* 0x000fe200078efcff */
[----:B------:R-:W-:Y:S01]  /*1990*/  @!P0 IMAD.MOV R19, RZ, RZ, -R19 ;  /* 0x000000ffff138224 */ /* 0x000fe200078e0a13 */
[C---:B------:R-:W-:Y:S01]  /*19a0*/  ISETP.GT.U32.AND P2, PT, R2.reuse, R24, PT ;  /* 0x000000180200720c */ /* 0x040fe20003f44070 */
[----:B------:R-:W-:Y:S01]  /*19b0*/  IMAD R25, R2, R25, R26 ;  /* 0x0000001902197224 */ /* 0x000fe200078e021a */
[----:B------:R-:W-:Y:S01]  /*19c0*/  ISETP.GE.AND P0, PT, R29, RZ, PT ;  /* 0x000000ff1d00720c */ /* 0x000fe20003f06270 */
[--C-:B------:R-:W-:Y:S01]  /*19d0*/  @!P5 IMAD.IADD R21, R21, 0x1, -R2.reuse ;  /* 0x000000011515d824 */ /* 0x100fe200078e0a02 */
[----:B------:R-:W-:Y:S01]  /*19e0*/  ISETP.GE.AND P5, PT, R30, RZ, PT ;  /* 0x000000ff1e00720c */ /* 0x000fe20003fa6270 */
[----:B------:R-:W-:Y:S01]  /*19f0*/  @!P1 IMAD.IADD R22, R22, 0x1, -R2 ;  /* 0x0000000116169824 */ /* 0x000fe200078e0a02 */
[----:B------:R-:W-:Y:S01]  /*1a00*/  IABS R30, R33 ;  /* 0x00000021001e7213 */ /* 0x000fe20000000000 */
[----:B------:R-:W-:Y:S01]  /*1a10*/  IMAD.HI.U32 R26, R5, R28, RZ ;  /* 0x0000001c051a7227 */ /* 0x000fe200078e00ff */
[----:B------:R-:W-:-:S02]  /*1a20*/  LOP3.LUT R103, R0, 0x20, RZ, 0xfc, !PT ;  /* 0x0000002000677812 */ /* 0x000fc400078efcff */
[C---:B------:R-:W-:Y:S01]  /*1a30*/  ISETP.GT.U32.AND P1, PT, R2.reuse, R22, PT ;  /* 0x000000160200720c */ /* 0x040fe20003f24070 */
[----:B------:R-:W-:Y:S01]  /*1a40*/  @!P6 IMAD.MOV R21, RZ, RZ, -R21 ;  /* 0x000000ffff15e224 */ /* 0x000fe200078e0a15 */
        /* <DEDUP_REMOVED lines=8> */
[--C-:B------:R-:W-:Y:S01]  /*1ad0*/  @!P2 IMAD.IADD R24, R24, 0x1, -R2.reuse ;  /* 0x000000011818a824 */ /* 0x100fe200078e0a02 */
[----:B------:R-:W-:Y:S01]  /*1ae0*/  LOP3.LUT R101, R0, 0x1a, RZ, 0xfc, !PT ;  /* 0x0000001a00657812 */ /* 0x000fe200078efcff */
[----:B------:R-:W-:Y:S01]  /*1af0*/  IMAD.MOV R27, RZ, RZ, -R27 ;  /* 0x000000ffff1b7224 */ /* 0x000fe200078e0a1b */
[----:B------:R-:W-:Y:S01]  /*1b00*/  ISETP.GT.U32.AND P2, PT, R2, R26, PT ;  /* 0x0000001a0200720c */ /* 0x000fe20003f44070 */
[--C-:B------:R-:W-:Y:S01]  /*1b10*/  @!P3 IMAD.IADD R23, R23, 0x1, -R2.reuse ;  /* 0x000000011717b824 */ /* 0x100fe200078e0a02 */
[----:B------:R-:W-:Y:S01]  /*1b20*/  LOP3.LUT R96, R0, 0x10, RZ, 0xfc, !PT ;  /* 0x0000001000607812 */ /* 0x000fe200078efcff */
[--C-:B------:R-:W-:Y:S01]  /*1b30*/  @!P1 IMAD.IADD R22, R22, 0x1, -R2.reuse ;  /* 0x0000000116169824 */ /* 0x100fe200078e0a02 */
[----:B------:R-:W-:Y:S01]  /*1b40*/  ISETP.GE.AND P1, PT, R31, RZ, PT ;  /* 0x000000ff1f00720c */ /* 0x000fe20003f26270 */
[----:B------:R-:W-:Y:S01]  /*1b50*/  @!P6 IMAD.IADD R25, R25, 0x1, -R2 ;  /* 0x000000011919e824 */ /* 0x000fe200078e0a02 */
[C---:B------:R-:W-:Y:S01]  /*1b60*/  ISETP.GT.U32.AND P3, PT, R2.reuse, R23, PT ;  /* 0x000000170200720c */ /* 0x040fe20003f64070 */
[C---:B------:R-:W-:Y:S01]  /*1b70*/  IMAD R27, R2.reuse, R27, R30 ;  /* 0x0000001b021b7224 */ /* 0x040fe200078e021e */
[----:B------:R-:W-:Y:S01]  /*1b80*/  IABS R31, R34 ;  /* 0x00000022001f7213 */ /* 0x000fe20000000000 */
[----:B------:R-:W-:Y:S01]  /*1b90*/  @!P4 IMAD.MOV R22, RZ, RZ, -R22 ;  /* 0x000000ffff16c224 */ /* 0x000fe200078e0a16 */
[C---:B------:R-:W-:Y:S01]  /*1ba0*/  ISETP.GT.U32.AND P4, PT, R2.reuse, R25, PT ;  /* 0x000000190200720c */ /* 0x040fe20003f84070 */
[----:B------:R-:W-:Y:S01]  /*1bb0*/  @!P5 IMAD.MOV R24, RZ, RZ, -R24 ;  /* 0x000000ffff18d224 */ /* 0x000fe200078e0a18 */
[----:B------:R-:W-:Y:S01]  /*1bc0*/  ISETP.GT.U32.AND P5, PT, R2, R27, PT ;  /* 0x0000001b0200720c */ /* 0x000fe20003fa4070 */
[----:B------:R-:W-:Y:S01]  /*1bd0*/  @!P2 IMAD.IADD R26, R26, 0x1, -R2 ;  /* 0x000000011a1aa824 */ /* 0x000fe200078e0a02 */
[----:B------:R-:W-:Y:S01]  /*1be0*/  LOP3.LUT R30, R3, 0x27, RZ, 0xfc, !PT ;  /* 0x00000027031e7812 */ /* 0x000fe200078efcff */
[----:B------:R-:W-:Y:S01]  /*1bf0*/  IMAD.HI.U32 R28, R5, R31, RZ ;  /* 0x0000001f051c7227 */ /* 0x000fe200078e00ff */
[----:B------:R-:W-:-:S02]  /*1c00*/  ISETP.GE.AND P6, PT, R33, RZ, PT ;  /* 0x000000ff2100720c */ /* 0x000fc40003fc6270 */
[----:B------:R-:W-:Y:S01]  /*1c10*/  ISETP.GT.U32.AND P2, PT, R2, R26, PT ;  /* 0x0000001a0200720c */ /* 0x000fe20003f44070 */
[----:B------:R-:W-:Y:S01]  /*1c20*/  IMAD.MOV R28, RZ, RZ, -R28 ;  /* 0x000000ffff1c7224 */ /* 0x000fe200078e0a1c */
[----:B------:R-:W-:Y:S01]  /*1c30*/  LOP3.LUT R33, R3, 0x26, RZ, 0xfc, !PT ;  /* 0x0000002603217812 */ /* 0x000fe200078efcff */
[--C-:B------:R-:W-:Y:S01]  /*1c40*/  @!P3 IMAD.IADD R23, R23, 0x1, -R2.reuse ;  /* 0x000000011717b824 */ /* 0x100fe200078e0a02 */
[----:B------:R-:W-:Y:S01]  /*1c50*/  ISETP.GE.AND P3, PT, R32, RZ, PT ;  /* 0x000000ff2000720c */ /* 0x000fe20003f66270 */
[--C-:B------:R-:W-:Y:S01]  /*1c60*/  @!P4 IMAD.IADD R25, R25, 0x1, -R2.reuse ;  /* 0x000000011919c824 */ /* 0x100fe200078e0a02 */
[----:B------:R-:W-:Y:S01]  /*1c70*/  ISETP.GE.AND P4, PT, R29, RZ, PT ;  /* 0x000000ff1d00720c */ /* 0x000fe20003f86270 */
[C---:B------:R-:W-:Y:S01]  /*1c80*/  IMAD R28, R2.reuse, R28, R31 ;  /* 0x0000001c021c7224 */ /* 0x040fe200078e021f */
[----:B------:R-:W-:Y:S01]  /*1c90*/  IABS R32, R30 ;  /* 0x0000001e00207213 */ /* 0x000fe20000000000 */
[--C-:B------:R-:W-:Y:S01]  /*1ca0*/  @!P5 IMAD.IADD R27, R27, 0x1, -R2.reuse ;  /* 0x000000011b1bd824 */ /* 0x100fe200078e0a02 */
[----:B------:R-:W-:Y:S01]  /*1cb0*/  IABS R29, R29 ;  /* 0x0000001d001d7213 */ /* 0x000fe20000000000 */
[----:B------:R-:W-:Y:S01]  /*1cc0*/  @!P1 IMAD.MOV R25, RZ, RZ, -R25 ;  /* 0x000000ffff199224 */ /* 0x000fe200078e0a19 */
[----:B------:R-:W-:Y:S01]  /*1cd0*/  ISETP.GT.U32.AND P1, PT, R2, R28, PT ;  /* 0x0000001c0200720c */ /* 0x000fe20003f24070 */
[----:B------:R-:W-:Y:S01]  /*1ce0*/  @!P2 IMAD.IADD R26, R26, 0x1, -R2 ;  /* 0x000000011a1aa824 */ /* 0x000fe200078e0a02 */
[----:B------:R-:W-:Y:S01]  /*1cf0*/  ISETP.GT.U32.AND P5, PT, R2, R27, PT ;  /* 0x0000001b0200720c */ /* 0x000fe20003fa4070 */
[----:B------:R-:W-:Y:S01]  /*1d00*/  @!P0 IMAD.MOV R23, RZ, RZ, -R23 ;  /* 0x000000ffff178224 */ /* 0x000fe200078e0a17 */
[----:B------:R-:W-:Y:S01]  /*1d10*/  ISETP.GE.AND P2, PT, R30, RZ, PT ;  /* 0x000000ff1e00720c */ /* 0x000fe20003f46270 */
[----:B------:R-:W-:Y:S01]  /*1d20*/  IMAD.HI.U32 R30, R5, R32, RZ ;  /* 0x00000020051e7227 */ /* 0x000fe200078e00ff */
[----:B------:R-:W-:-:S02]  /*1d30*/  ISETP.GE.AND P0, PT, R34, RZ, PT ;  /* 0x000000ff2200720c */ /* 0x000fc40003f06270 */
[----:B------:R-:W-:Y:S01]  /*1d40*/  IABS R34, R33 ;  /* 0x0000002100227213 */ /* 0x000fe20000000000 */
[----:B------:R-:W-:Y:S01]  /*1d50*/  IMAD.MOV.U32 R31, RZ, RZ, R29 ;  /* 0x000000ffff1f7224 */ /* 0x000fe200078e001d */
[C---:B------:R-:W-:Y:S01]  /*1d60*/  LOP3.LUT R98, R0.reuse, 0x14, RZ, 0xfc, !PT ;  /* 0x0000001400627812 */ /* 0x040fe200078efcff */
[----:B------:R-:W-:Y:S01]  /*1d70*/  @!P3 IMAD.MOV R26, RZ, RZ, -R26 ;  /* 0x000000ffff1ab224 */ /* 0x000fe200078e0a1a */
[----:B------:R-:W-:Y:S01]  /*1d80*/  ISETP.GE.AND P3, PT, R33, RZ, PT ;  /* 0x000000ff2100720c */ /* 0x000fe20003f66270 */
[----:B------:R-:W-:Y:S01]  /*1d90*/  IMAD.MOV R33, RZ, RZ, -R30 ;  /* 0x000000ffff217224 */ /* 0x000fe200078e0a1e */
[C---:B------:R-:W-:Y:S01]  /*1da0*/  LOP3.LUT R94, R0.reuse, 0xa, RZ, 0xfc, !PT ;  /* 0x0000000a005e7812 */ /* 0x040fe200078efcff */
[----:B------:R-:W-:Y:S01]  /*1db0*/  IMAD.HI.U32 R29, R5, R31, RZ ;  /* 0x0000001f051d7227 */ /* 0x000fe200078e00ff */
[C---:B------:R-:W-:Y:S02]  /*1dc0*/  LOP3.LUT R252, R0.reuse, 0x76, RZ, 0xfc, !PT ;  /* 0x0000007600fc7812 */ /* 0x040fe400078efcff */
[C---:B------:R-:W-:Y:S01]  /*1dd0*/  LOP3.LUT R251, R0.reuse, 0x74, RZ, 0xfc, !PT ;  /* 0x0000007400fb7812 */ /* 0x040fe200078efcff */
[--C-:B------:R-:W-:Y:S01]  /*1de0*/  @!P5 IMAD.IADD R27, R27, 0x1, -R2.reuse ;  /* 0x000000011b1bd824 */ /* 0x100fe200078e0a02 */
[----:B------:R-:W-:Y:S01]  /*1df0*/  LOP3.LUT R250, R0, 0x72, RZ, 0xfc, !PT ;  /* 0x0000007200fa7812 */ /* 0x000fe200078efcff */
[----:B------:R-:W-:Y:S01]  /*1e00*/  @!P1 IMAD.IADD R28, R28, 0x1, -R2 ;  /* 0x000000011c1c9824 */ /* 0x000fe200078e0a02 */
[----:B------:R-:W-:Y:S01]  /*1e10*/  LOP3.LUT R249, R0, 0x70, RZ, 0xfc, !PT ;  /* 0x0000007000f97812 */ /* 0x000fe200078efcff */
[----:B------:R-:W-:Y:S01]  /*1e20*/  IMAD R30, R2, R33, R32 ;  /* 0x00000021021e7224 */ /* 0x000fe200078e0220 */
[----:B------:R-:W-:Y:S01]  /*1e30*/  LOP3.LUT R248, R0, 0x6c, RZ, 0xfc, !PT ;  /* 0x0000006c00f87812 */ /* 0x000fe200078efcff */
[----:B------:R-:W-:Y:S01]  /*1e40*/  IMAD.MOV R29, RZ, RZ, -R29 ;  /* 0x000000ffff1d7224 */ /* 0x000fe200078e0a1d */
[C---:B------:R-:W-:Y:S01]  /*1e50*/  ISETP.GT.U32.AND P1, PT, R2.reuse, R28, PT ;  /* 0x0000001c0200720c */ /* 0x040fe20003f24070 */
[----:B------:R-:W-:Y:S01]  /*1e60*/  @!P6 IMAD.MOV R27, RZ, RZ, -R27 ;  /* 0x000000ffff1be224 */ /* 0x000fe200078e0a1b */
[C---:B------:R-:W-:Y:S01]  /*1e70*/  ISETP.GT.U32.AND P6, PT, R2.reuse, R30, PT ;  /* 0x0000001e0200720c */ /* 0x040fe20003fc4070 */
[----:B------:R-:W-:Y:S01]  /*1e80*/  IMAD R29, R2, R29, R31 ;  /* 0x0000001d021d7224 */ /* 0x000fe200078e021f */
[C---:B------:R-:W-:Y:S01]  /*1e90*/  LOP3.LUT R247, R0.reuse, 0x6a, RZ, 0xfc, !PT ;  /* 0x0000006a00f77812 */ /* 0x040fe200078efcff */
[----:B------:R-:W-:Y:S01]  /*1ea0*/  IMAD.HI.U32 R31, R5, R34, RZ ;  /* 0x00000022051f7227 */ /* 0x000fe200078e00ff */
[----:B------:R-:W-:-:S02]  /*1eb0*/  LOP3.LUT R246, R0, 0x68, RZ, 0xfc, !PT ;  /* 0x0000006800f67812 */ /* 0x000fc400078efcff */
[----:B------:R-:W-:Y:S01]  /*1ec0*/  ISETP.GT.U32.AND P5, PT, R2, R29, PT ;  /* 0x0000001d0200720c */ /* 0x000fe20003fa4070 */
[----:B------:R-:W-:Y:S01]  /*1ed0*/  IMAD.MOV R31, RZ, RZ, -R31 ;  /* 0x000000ffff1f7224 */ /* 0x000fe200078e0a1f */
[C---:B------:R-:W-:Y:S01]  /*1ee0*/  LOP3.LUT R245, R0.reuse, 0x66, RZ, 0xfc, !PT ;  /* 0x0000006600f57812 */ /* 0x040fe200078efcff */
[C---:B------:R-:W-:Y:S01]  /*1ef0*/  IMAD.HI.U32 R33, R5.reuse, R36, RZ ;  /* 0x0000002405217227 */ /* 0x040fe200078e00ff */
[C---:B------:R-:W-:Y:S02]  /*1f00*/  LOP3.LUT R244, R0.reuse, 0x64, RZ, 0xfc, !PT ;  /* 0x0000006400f47812 */ /* 0x040fe400078efcff */
[----:B------:R-:W-:Y:S01]  /*1f10*/  LOP3.LUT R92, R0, 0x6, RZ, 0xfc, !PT ;  /* 0x00000006005c7812 */ /* 0x000fe200078efcff */
[----:B------:R-:W-:Y:S01]  /*1f20*/  IMAD R31, R2, R31, R34 ;  /* 0x0000001f021f7224 */ /* 0x000fe200078e0222 */
[----:B------:R-:W-:Y:S01]  /*1f30*/  IABS R34, R35 ;  /* 0x0000002300227213 */ /* 0x000fe20000000000 */
[--C-:B------:R-:W-:Y:S02]  /*1f40*/  @!P1 IMAD.IADD R28, R28, 0x1, -R2.reuse ;  /* 0x000000011c1c9824 */ /* 0x100fe400078e0a02 */
[----:B------:R-:W-:Y:S01]  /*1f50*/  @!P6 IMAD.IADD R30, R30, 0x1, -R2 ;  /* 0x000000011e1ee824 */ /* 0x000fe200078e0a02 */
[----:B------:R-:W-:Y:S01]  /*1f60*/  ISETP.GT.U32.AND P1, PT, R2, R31, PT ;  /* 0x0000001f0200720c */ /* 0x000fe20003f24070 */
[----:B------:R-:W-:-:S03]  /*1f70*/  IMAD.HI.U32 R32, R5, R34, RZ ;  /* 0x0000002205207227 */ /* 0x000fc600078e00ff */
[C---:B------:R-:W-:Y:S01]  /*1f80*/  ISETP.GT.U32.AND P6, PT, R2.reuse, R30, PT ;  /* 0x0000001e0200720c */ /* 0x040fe20003fc4070 */
[----:B------:R-:W-:Y:S01]  /*1f90*/  @!P0 IMAD.MOV R28, RZ, RZ, -R28 ;  /* 0x000000ffff1c8224 */ /* 0x000fe200078e0a1c */
[----:B------:R-:W-:Y:S01]  /*1fa0*/  ISETP.GE.AND P0, PT, R35, RZ, PT ;  /* 0x000000ff2300720c */ /* 0x000fe20003f06270 */
[----:B------:R-:W-:Y:S02]  /*1fb0*/  IMAD.MOV R35, RZ, RZ, -R32 ;  /* 0x000000ffff237224 */ /* 0x000fe400078e0a20 */
[----:B------:R-:W-:Y:S02]  /*1fc0*/  @!P5 IMAD.IADD R29, R29, 0x1, -R2 ;  /* 0x000000011d1dd824 */ /* 0x000fe400078e0a02 */
[C---:B------:R-:W-:Y:S01]  /*1fd0*/  IMAD R32, R2.reuse, R35, R34 ;  /* 0x0000002302207224 */ /* 0x040fe200078e0222 */
[----:B------:R-:W-:Y:S01]  /*1fe0*/  LOP3.LUT R35, R3, 0x22, RZ, 0xfc, !PT ;  /* 0x0000002203237812 */ /* 0x000fe200078efcff */
[----:B------:R-:W-:Y:S01]  /*1ff0*/  @!P1 IMAD.IADD R31, R31, 0x1, -R2 ;  /* 0x000000011f1f9824 */ /* 0x000fe200078e0a02 */
[----:B------:R-:W-:Y:S01]  /*2000*/  ISETP.GT.U32.AND P5, PT, R2, R29, PT ;  /* 0x0000001d0200720c */ /* 0x000fe20003fa4070 */
[----:B------:R-:W-:-:S02]  /*2010*/  IMAD.MOV R33, RZ, RZ, -R33 ;  /* 0x000000ffff217224 */ /* 0x000fc400078e0a21 */
[----:B------:R-:W-:Y:S01]  /*2020*/  @!P6 IMAD.IADD R30, R30, 0x1, -R2 ;  /* 0x000000011e1ee824 */ /* 0x000fe200078e0a02 */
[C---:B------:R-:W-:Y:S01]  /*2030*/  ISETP.GT.U32.AND P1, PT, R2.reuse, R31, PT ;  /* 0x0000001f0200720c */ /* 0x040fe20003f24070 */
[C---:B------:R-:W-:Y:S01]  /*2040*/  IMAD R33, R2.reuse, R33, R36 ;  /* 0x0000002102217224 */ /* 0x040fe200078e0224 */
[----:B------:R-:W-:Y:S01]  /*2050*/  ISETP.GT.U32.AND P6, PT, R2, R32, PT ;  /* 0x000000200200720c */ /* 0x000fe20003fc4070 */
[----:B------:R-:W-:Y:S01]  /*2060*/  IMAD.HI.U32 R34, R5, R37, RZ ;  /* 0x0000002505227227 */ /* 0x000fe200078e00ff */
[----:B------:R-:W-:-:S03]  /*2070*/  IABS R36, R35 ;  /* 0x0000002300247213 */ /* 0x000fc60000000000 */
[----:B------:R-:W-:Y:S02]  /*2080*/  IMAD.MOV R34, RZ, RZ, -R34 ;  /* 0x000000ffff227224 */ /* 0x000fe400078e0a22 */
[--C-:B------:R-:W-:Y:S01]  /*2090*/  @!P5 IMAD.IADD R29, R29, 0x1, -R2.reuse ;  /* 0x000000011d1dd824 */ /* 0x100fe200078e0a02 */
[----:B------:R-:W-:Y:S01]  /*20a0*/  ISETP.GE.AND P5, PT, R38, RZ, PT ;  /* 0x000000ff2600720c */ /* 0x000fe20003fa6270 */
[----:B------:R-:W-:Y:S01]  /*20b0*/  IMAD R34, R2, R34, R37 ;  /* 0x0000002202227224 */ /* 0x000fe200078e0225 */
[----:B------:R-:W-:Y:S01]  /*20c0*/  LOP3.LUT R37, R3, 0x21, RZ, 0xfc, !PT ;  /* 0x0000002103257812 */ /* 0x000fe200078efcff */
[--C-:B------:R-:W-:Y:S02]  /*20d0*/  @!P1 IMAD.IADD R31, R31, 0x1, -R2.reuse ;  /* 0x000000011f1f9824 */ /* 0x100fe400078e0a02 */
[----:B------:R-:W-:Y:S01]  /*20e0*/  @!P6 IMAD.IADD R32, R32, 0x1, -R2 ;  /* 0x000000012020e824 */ /* 0x000fe200078e0a02 */
[----:B------:R-:W-:Y:S01]  /*20f0*/  ISETP.GE.AND P6, PT, R35, RZ, PT ;  /* 0x000000ff2300720c */ /* 0x000fe20003fc6270 */
[----:B------:R-:W-:Y:S01]  /*2100*/  @!P4 IMAD.MOV R29, RZ, RZ, -R29 ;  /* 0x000000ffff1dc224 */ /* 0x000fe200078e0a1d */
[C---:B------:R-:W-:Y:S01]  /*2110*/  ISETP.GT.U32.AND P4, PT, R2.reuse, R33, PT ;  /* 0x000000210200720c */ /* 0x040fe20003f84070 */
[----:B------:R-:W-:Y:S01]  /*2120*/  @!P3 IMAD.MOV R31, RZ, RZ, -R31 ;  /* 0x000000ffff1fb224 */ /* 0x000fe200078e0a1f */
[C---:B------:R-:W-:Y:S01]  /*2130*/  ISETP.GT.U32.AND P3, PT, R2.reuse, R32, PT ;  /* 0x000000200200720c */ /* 0x040fe20003f64070 */
[----:B------:R-:W-:Y:S01]  /*2140*/  IMAD.HI.U32 R35, R5, R36, RZ ;  /* 0x0000002405237227 */ /* 0x000fe200078e00ff */
[----:B------:R-:W-:-:S03]  /*2150*/  ISETP.GT.U32.AND P1, PT, R2, R34, PT ;  /* 0x000000220200720c */ /* 0x000fc60003f24070 */
[----:B------:R-:W-:Y:S02]  /*2160*/  IMAD.MOV R35, RZ, RZ, -R35 ;  /* 0x000000ffff237224 */ /* 0x000fe400078e0a23 */
[----:B------:R-:W-:Y:S01]  /*2170*/  @!P2 IMAD.MOV R30, RZ, RZ, -R30 ;  /* 0x000000ffff1ea224 */ /* 0x000fe200078e0a1e */
[----:B------:R-:W-:Y:S01]  /*2180*/  ISETP.GE.AND P2, PT, R39, RZ, PT ;  /* 0x000000ff2700720c */ /* 0x000fe20003f46270 */
[----:B------:R-:W-:Y:S01]  /*2190*/  IMAD R35, R2, R35, R36 ;  /* 0x0000002302237224 */ /* 0x000fe200078e0224 */
[----:B------:R-:W-:Y:S01]  /*21a0*/  IABS R39, R37 ;  /* 0x0000002500277213 */ /* 0x000fe20000000000 */
[--C-:B------:R-:W-:Y:S02]  /*21b0*/  @!P4 IMAD.IADD R33, R33, 0x1, -R2.reuse ;  /* 0x000000012121c824 */ /* 0x100fe400078e0a02 */
[--C-:B------:R-:W-:Y:S01]  /*21c0*/  @!P3 IMAD.IADD R32, R32, 0x1, -R2.reuse ;  /* 0x000000012020b824 */ /* 0x100fe200078e0a02 */
[----:B------:R-:W-:Y:S01]  /*21d0*/  ISETP.GT.U32.AND P3, PT, R2, R35, PT ;  /* 0x000000230200720c */ /* 0x000fe20003f64070 */
[----:B------:R-:W-:Y:S01]  /*21e0*/  @!P1 IMAD.IADD R34, R34, 0x1, -R2 ;  /* 0x0000000122229824 */ /* 0x000fe200078e0a02 */
[----:B------:R-:W-:Y:S01]  /*21f0*/  ISETP.GT.U32.AND P4, PT, R2, R33, PT ;  /* 0x000000210200720c */ /* 0x000fe20003f84070 */
[----:B------:R-:W-:-:S02]  /*2200*/  @!P0 IMAD.MOV R32, RZ, RZ, -R32 ;  /* 0x000000ffff208224 */ /* 0x000fc400078e0a20 */
[----:B------:R-:W-:Y:S01]  /*2210*/  IMAD.HI.U32 R38, R5, R41, RZ ;  /* 0x0000002905267227 */ /* 0x000fe200078e00ff */
[----:B------:R-:W-:-:S03]  /*2220*/  ISETP.GT.U32.AND P1, PT, R2, R34, PT ;  /* 0x000000220200720c */ /* 0x000fc60003f24070 */
[----:B------:R-:W-:-:S04]  /*2230*/  IMAD.HI.U32 R36, R5, R39, RZ ;  /* 0x0000002705247227 */ /* 0x000fc800078e00ff */
[--C-:B------:R-:W-:Y:S01]  /*2240*/  @!P3 IMAD.IADD R35, R35, 0x1, -R2.reuse ;  /* 0x000000012323b824 */ /* 0x100fe200078e0a02 */
[----:B------:R-:W-:Y:S01]  /*2250*/  ISETP.GE.AND P3, PT, R43, RZ, PT ;  /* 0x000000ff2b00720c */ /* 0x000fe20003f66270 */
[----:B------:R-:W-:Y:S01]  /*2260*/  @!P4 IMAD.IADD R33, R33, 0x1, -R2 ;  /* 0x000000012121c824 */ /* 0x000fe200078e0a02 */
[----:B------:R-:W-:Y:S01]  /*2270*/  ISETP.GE.AND P4, PT, R37, RZ, PT ;  /* 0x000000ff2500720c */ /* 0x000fe20003f86270 */
[----:B------:R-:W-:Y:S01]  /*2280*/  IMAD.HI.U32 R37, R5, R40, RZ ;  /* 0x0000002805257227 */ /* 0x000fe200078e00ff */
[----:B------:R-:W-:-:S03]  /*2290*/  ISETP.GT.U32.AND P0, PT, R2, R35, PT ;  /* 0x000000230200720c */ /* 0x000fc60003f04070 */
[----:B------:R-:W-:Y:S02]  /*22a0*/  IMAD.MOV R37, RZ, RZ, -R37 ;  /* 0x000000ffff257224 */ /* 0x000fe400078e0a25 */
[----:B------:R-:W-:Y:S02]  /*22b0*/  IMAD.MOV R38, RZ, RZ, -R38 ;  /* 0x000000ffff267224 */ /* 0x000fe400078e0a26 */
[C---:B------:R-:W-:Y:S02]  /*22c0*/  IMAD R37, R2.reuse, R37, R40 ;  /* 0x0000002502257224 */ /* 0x040fe400078e0228 */
[----:B------:R-:W-:Y:S02]  /*22d0*/  IMAD.MOV R36, RZ, RZ, -R36 ;  /* 0x000000ffff247224 */ /* 0x000fe400078e0a24 */
[C---:B------:R-:W-:Y:S01]  /*22e0*/  IMAD R40, R2.reuse, R38, R41 ;  /* 0x0000002602287224 */ /* 0x040fe200078e0229 */
[----:B------:R-:W-:Y:S01]  /*22f0*/  LOP3.LUT R38, R3, 0x1e, RZ, 0xfc, !PT ;  /* 0x0000001e03267812 */ /* 0x000fe200078efcff */
[--C-:B------:R-:W-:Y:S01]  /*2300*/  @!P0 IMAD.IADD R35, R35, 0x1, -R2.reuse ;  /* 0x0000000123238824 */ /* 0x100fe200078e0a02 */
[C---:B------:R-:W-:Y:S01]  /*2310*/  ISETP.GT.U32.AND P0, PT, R2.reuse, R37, PT ;  /* 0x000000250200720c */ /* 0x040fe20003f04070 */
[----:B------:R-:W-:Y:S01]  /*2320*/  IMAD R36, R2, R36, R39 ;  /* 0x0000002402247224 */ /* 0x000fe200078e0227 */
[----:B------:R-:W-:Y:S01]  /*2330*/  IABS R43, R38 ;  /* 0x00000026002b7213 */ /* 0x000fe20000000000 */
[----:B------:R-:W-:Y:S01]  /*2340*/  @!P1 IMAD.IADD R34, R34, 0x1, -R2 ;  /* 0x0000000122229824 */ /* 0x000fe200078e0a02 */
[----:B------:R-:W-:Y:S01]  /*2350*/  ISETP.GE.AND P1, PT, R42, RZ, PT ;  /* 0x000000ff2a00720c */ /* 0x000fe20003f26270 */
[----:B------:R-:W-:Y:S01]  /*2360*/  @!P5 IMAD.MOV R33, RZ, RZ, -R33 ;  /* 0x000000ffff21d224 */ /* 0x000fe200078e0a21 */
[----:B------:R-:W-:Y:S01]  /*2370*/  ISETP.GT.U32.AND P5, PT, R2, R36, PT ;  /* 0x000000240200720c */ /* 0x000fe20003fa4070 */
[----:B------:R-:W-:Y:S01]  /*2380*/  @!P2 IMAD.MOV R34, RZ, RZ, -R34 ;  /* 0x000000ffff22a224 */ /* 0x000fe200078e0a22 */
[----:B------:R-:W-:Y:S01]  /*2390*/  ISETP.GE.AND P2, PT, R38, RZ, PT ;  /* 0x000000ff2600720c */ /* 0x000fe20003f46270 */
[----:B------:R-:W-:-:S04]  /*23a0*/  IMAD.HI.U32 R38, R5, R43, RZ ;  /* 0x0000002b05267227 */ /* 0x000fc800078e00ff */
[----:B------:R-:W-:Y:S02]  /*23b0*/  @!P0 IMAD.IADD R37, R37, 0x1, -R2 ;  /* 0x0000000125258824 */ /* 0x000fe400078e0a02 */
[----:B------:R-:W-:Y:S01]  /*23c0*/  @!P6 IMAD.MOV R35, RZ, RZ, -R35 ;  /* 0x000000ffff23e224 */ /* 0x000fe200078e0a23 */
[C---:B------:R-:W-:Y:S01]  /*23d0*/  ISETP.GT.U32.AND P6, PT, R2.reuse, R40, PT ;  /* 0x000000280200720c */ /* 0x040fe20003fc4070 */
[----:B------:R-:W-:Y:S01]  /*23e0*/  IMAD.HI.U32 R39, R5, R44, RZ ;  /* 0x0000002c05277227 */ /* 0x000fe200078e00ff */
[----:B------:R-:W-:-:S03]  /*23f0*/  ISETP.GT.U32.AND P0, PT, R2, R37, PT ;  /* 0x000000250200720c */ /* 0x000fc60003f04070 */
[----:B------:R-:W-:Y:S02]  /*2400*/  IMAD.MOV R38, RZ, RZ, -R38 ;  /* 0x000000ffff267224 */ /* 0x000fe400078e0a26 */
[----:B------:R-:W-:Y:S02]  /*2410*/  IMAD.MOV R39, RZ, RZ, -R39 ;  /* 0x000000ffff277224 */ /* 0x000fe400078e0a27 */
[----:B------:R-:W-:Y:S02]  /*2420*/  IMAD R38, R2, R38, R43 ;  /* 0x0000002602267224 */ /* 0x000fe400078e022b */
[----:B------:R-:W-:Y:S02]  /*2430*/  @!P5 IMAD.IADD R36, R36, 0x1, -R2 ;  /* 0x000000012424d824 */ /* 0x000fe400078e0a02 */
[C---:B------:R-:W-:Y:S02]  /*2440*/  IMAD R39, R2.reuse, R39, R44 ;  /* 0x0000002702277224 */ /* 0x040fe400078e022c */
[----:B------:R-:W-:Y:S01]  /*2450*/  @!P0 IMAD.IADD R37, R37, 0x1, -R2 ;  /* 0x0000000125258824 */ /* 0x000fe200078e0a02 */
[C---:B------:R-:W-:Y:S01]  /*2460*/  ISETP.GT.U32.AND P0, PT, R2.reuse, R38, PT ;  /* 0x000000260200720c */ /* 0x040fe20003f04070 */
[----:B------:R-:W-:Y:S01]  /*2470*/  IMAD.HI.U32 R41, R5, R46, RZ ;  /* 0x0000002e05297227 */ /* 0x000fe200078e00ff */
[----:B------:R-:W-:-:S03]  /*2480*/  ISETP.GT.U32.AND P5, PT, R2, R36, PT ;  /* 0x000000240200720c */ /* 0x000fc60003fa4070 */
[----:B------:R-:W-:Y:S01]  /*2490*/  @!P6 IMAD.IADD R40, R40, 0x1, -R2 ;  /* 0x000000012828e824 */ /* 0x000fe200078e0a02 */
[----:B------:R-:W-:Y:S01]  /*24a0*/  ISETP.GT.U32.AND P6, PT, R2, R39, PT ;  /* 0x000000270200720c */ /* 0x000fe20003fc4070 */
[----:B------:R-:W-:-:S04]  /*24b0*/  IMAD.HI.U32 R42, R5, R47, RZ ;  /* 0x0000002f052a7227 */ /* 0x000fc800078e00ff */
[----:B------:R-:W-:Y:S02]  /*24c0*/  IMAD.MOV R41, RZ, RZ, -R41 ;  /* 0x000000ffff297224 */ /* 0x000fe400078e0a29 */
[----:B------:R-:W-:Y:S02]  /*24d0*/  IMAD.MOV R42, RZ, RZ, -R42 ;  /* 0x000000ffff2a7224 */ /* 0x000fe400078e0a2a */
[C---:B------:R-:W-:Y:S01]  /*24e0*/  IMAD R41, R2.reuse, R41, R46 ;  /* 0x0000002902297224 */ /* 0x040fe200078e022e */
[----:B------:R-:W-:Y:S01]  /*24f0*/  LOP3.LUT R46, R3, 0x1a, RZ, 0xfc, !PT ;  /* 0x0000001a032e7812 */ /* 0x000fe200078efcff */
[----:B------:R-:W-:Y:S02]  /*2500*/  IMAD R43, R2, R42, R47 ;  /* 0x0000002a022b7224 */ /* 0x000fe400078e022f */
[--C-:B------:R-:W-:Y:S01]  /*2510*/  @!P0 IMAD.IADD R38, R38, 0x1, -R2.reuse ;  /* 0x0000000126268824 */ /* 0x100fe200078e0a02 */
[----:B------:R-:W-:Y:S01]  /*2520*/  IABS R47, R46 ;  /* 0x0000002e002f7213 */ /* 0x000fe20000000000 */
[--C-:B------:R-:W-:Y:S01]  /*2530*/  @!P5 IMAD.IADD R36, R36, 0x1, -R2.reuse ;  /* 0x000000012424d824 */ /* 0x100fe200078e0a02 */
[----:B------:R-:W-:Y:S01]  /*2540*/  ISETP.GE.AND P5, PT, R48, RZ, PT ;  /* 0x000000ff3000720c */ /* 0x000fe20003fa6270 */
[----:B------:R-:W-:Y:S01]  /*2550*/  @!P6 IMAD.IADD R39, R39, 0x1, -R2 ;  /* 0x000000012727e824 */ /* 0x000fe200078e0a02 */
[----:B------:R-:W-:Y:S01]  /*2560*/  LOP3.LUT R48, R3, 0x19, RZ, 0xfc, !PT ;  /* 0x0000001903307812 */ /* 0x000fe200078efcff */
[----:B------:R-:W-:Y:S01]  /*2570*/  IMAD.HI.U32 R42, R5, R47, RZ ;  /* 0x0000002f052a7227 */ /* 0x000fe200078e00ff */
[----:B------:R-:W-:-:S02]  /*2580*/  ISETP.GT.U32.AND P6, PT, R2, R38, PT ;  /* 0x000000260200720c */ /* 0x000fc40003fc4070 */
[----:B------:R-:W-:Y:S01]  /*2590*/  IABS R49, R48 ;  /* 0x0000003000317213 */ /* 0x000fe20000000000 */
[----:B------:R-:W-:Y:S01]  /*25a0*/  IMAD.MOV R42, RZ, RZ, -R42 ;  /* 0x000000ffff2a7224 */ /* 0x000fe200078e0a2a */
[C---:B------:R-:W-:Y:S01]  /*25b0*/  ISETP.GT.U32.AND P0, PT, R2.reuse, R40, PT ;  /* 0x000000280200720c */ /* 0x040fe20003f04070 */
[----:B------:R-:W-:Y:S01]  /*25c0*/  @!P1 IMAD.MOV R37, RZ, RZ, -R37 ;  /* 0x000000ffff259224 */ /* 0x000fe200078e0a25 */
[----:B------:R-:W-:Y:S01]  /*25d0*/  ISETP.GT.U32.AND P1, PT, R2, R41, PT ;  /* 0x000000290200720c */ /* 0x000fe20003f24070 */
[----:B------:R-:W-:-:S04]  /*25e0*/  IMAD.HI.U32 R44, R5, R49, RZ ;  /* 0x00000031052c7227 */ /* 0x000fc800078e00ff */
[C---:B------:R-:W-:Y:S02]  /*25f0*/  IMAD R47, R2.reuse, R42, R47 ;  /* 0x0000002a022f7224 */ /* 0x040fe400078e022f */
[----:B------:R-:W-:Y:S02]  /*2600*/  IMAD.MOV R44, RZ, RZ, -R44 ;  /* 0x000000ffff2c7224 */ /* 0x000fe400078e0a2c */
[----:B------:R-:W-:Y:S01]  /*2610*/  @!P4 IMAD.MOV R36, RZ, RZ, -R36 ;  /* 0x000000ffff24c224 */ /* 0x000fe200078e0a24 */
[----:B------:R-:W-:Y:S01]  /*2620*/  ISETP.GT.U32.AND P4, PT, R2, R39, PT ;  /* 0x000000270200720c */ /* 0x000fe20003f84070 */
[--C-:B------:R-:W-:Y:S01]  /*2630*/  @!P6 IMAD.IADD R38, R38, 0x1, -R2.reuse ;  /* 0x000000012626e824 */ /* 0x100fe200078e0a02 */
[----:B------:R-:W-:Y:S01]  /*2640*/  ISETP.GT.U32.AND P6, PT, R2, R47, PT ;  /* 0x0000002f0200720c */ /* 0x000fe20003fc4070 */
[----:B------:R-:W-:Y:S01]  /*2650*/  @!P0 IMAD.IADD R40, R40, 0x1, -R2 ;  /* 0x0000000128288824 */ /* 0x000fe200078e0a02 */
[C---:B------:R-:W-:Y:S01]  /*2660*/  ISETP.GT.U32.AND P0, PT, R2.reuse, R43, PT ;  /* 0x0000002b0200720c */ /* 0x040fe20003f04070 */
[----:B------:R-:W-:-:S02]  /*2670*/  IMAD R49, R2, R44, R49 ;  /* 0x0000002c02317224 */ /* 0x000fc400078e0231 */
[----:B------:R-:W-:Y:S02]  /*2680*/  @!P1 IMAD.IADD R41, R41, 0x1, -R2 ;  /* 0x0000000129299824 */ /* 0x000fe400078e0a02 */
[----:B------:R-:W-:Y:S01]  /*2690*/  IMAD.HI.U32 R42, R5, R51, RZ ;  /* 0x00000033052a7227 */ /* 0x000fe200078e00ff */
[----:B------:R-:W-:-:S03]  /*26a0*/  ISETP.GT.U32.AND P1, PT, R2, R49, PT ;  /* 0x000000310200720c */ /* 0x000fc60003f24070 */
[--C-:B------:R-:W-:Y:S01]  /*26b0*/  @!P4 IMAD.IADD R39, R39, 0x1, -R2.reuse ;  /* 0x000000012727c824 */ /* 0x100fe200078e0a02 */
[----:B------:R-:W-:Y:S01]  /*26c0*/  ISETP.GE.AND P4, PT, R50, RZ, PT ;  /* 0x000000ff3200720c */ /* 0x000fe20003f86270 */
[--C-:B------:R-:W-:Y:S01]  /*26d0*/  @!P6 IMAD.IADD R47, R47, 0x1, -R2.reuse ;  /* 0x000000012f2fe824 */ /* 0x100fe200078e0a02 */
[----:B------:R-:W-:Y:S01]  /*26e0*/  ISETP.GT.U32.AND P6, PT, R2, R41, PT ;  /* 0x000000290200720c */ /* 0x000fe20003fc4070 */
[----:B------:R-:W-:Y:S01]  /*26f0*/  @!P0 IMAD.IADD R43, R43, 0x1, -R2 ;  /* 0x000000012b2b8824 */ /* 0x000fe200078e0a02 */
[----:B------:R-:W-:Y:S01]  /*2700*/  LOP3.LUT R50, R3, 0x16, RZ, 0xfc, !PT ;  /* 0x0000001603327812 */ /* 0x000fe200078efcff */
[----:B------:R-:W-:Y:S01]  /*2710*/  IMAD.HI.U32 R44, R5, R53, RZ ;  /* 0x00000035052c7227 */ /* 0x000fe200078e00ff */
[----:B------:R-:W-:Y:S02]  /*2720*/  ISETP.GE.AND P0, PT, R52, RZ, PT ;  /* 0x000000ff3400720c */ /* 0x000fe40003f06270 */
[----:B------:R-:W-:Y:S01]  /*2730*/  IABS R55, R50 ;  /* 0x0000003200377213 */ /* 0x000fe20000000000 */
[----:B------:R-:W-:Y:S01]  /*2740*/  IMAD.MOV R42, RZ, RZ, -R42 ;  /* 0x000000ffff2a7224 */ /* 0x000fe200078e0a2a */
[----:B------:R-:W-:Y:S01]  /*2750*/  LOP3.LUT R52, R3, 0x15, RZ, 0xfc, !PT ;  /* 0x0000001503347812 */ /* 0x000fe200078efcff */
[----:B------:R-:W-:Y:S01]  /*2760*/  @!P1 IMAD.IADD R49, R49, 0x1, -R2 ;  /* 0x0000000131319824 */ /* 0x000fe200078e0a02 */
[C---:B------:R-:W-:Y:S01]  /*2770*/  ISETP.GT.U32.AND P1, PT, R2.reuse, R43, PT ;  /* 0x0000002b0200720c */ /* 0x040fe20003f24070 */
[----:B------:R-:W-:Y:S01]  /*2780*/  IMAD.MOV R44, RZ, RZ, -R44 ;  /* 0x000000ffff2c7224 */ /* 0x000fe200078e0a2c */
[----:B------:R-:W-:Y:S01]  /*2790*/  IABS R57, R52 ;  /* 0x0000003400397213 */ /* 0x000fe20000000000 */
[----:B------:R-:W-:-:S02]  /*27a0*/  IMAD R51, R2, R42, R51 ;  /* 0x0000002a02337224 */ /* 0x000fc400078e0233 */
[----:B------:R-:W-:Y:S01]  /*27b0*/  @!P3 IMAD.MOV R40, RZ, RZ, -R40 ;  /* 0x000000ffff28b224 */ /* 0x000fe200078e0a28 */
[----:B------:R-:W-:Y:S01]  /*27c0*/  ISETP.GT.U32.AND P3, PT, R2, R47, PT ;  /* 0x0000002f0200720c */ /* 0x000fe20003f64070 */
[----:B------:R-:W-:-:S04]  /*27d0*/  IMAD.HI.U32 R42, R5, R55, RZ ;  /* 0x00000037052a7227 */ /* 0x000fc800078e00ff */
[----:B------:R-:W-:Y:S02]  /*27e0*/  IMAD R53, R2, R44, R53 ;  /* 0x0000002c02357224 */ /* 0x000fe400078e0235 */
[----:B------:R-:W-:Y:S01]  /*27f0*/  @!P6 IMAD.IADD R41, R41, 0x1, -R2 ;  /* 0x000000012929e824 */ /* 0x000fe200078e0a02 */
[----:B------:R-:W-:Y:S01]  /*2800*/  ISETP.GE.AND P6, PT, R46, RZ, PT ;  /* 0x000000ff2e00720c */ /* 0x000fe20003fc6270 */
[----:B------:R-:W-:Y:S01]  /*2810*/  IMAD.MOV R44, RZ, RZ, -R42 ;  /* 0x000000ffff2c7224 */ /* 0x000fe200078e0a2a */
[----:B------:R-:W-:Y:S01]  /*2820*/  LOP3.LUT R46, R3, 0x14, RZ, 0xfc, !PT ;  /* 0x00000014032e7812 */ /* 0x000fe200078efcff */
[----:B------:R-:W-:-:S03]  /*2830*/  IMAD.HI.U32 R42, R5, R57, RZ ;  /* 0x00000039052a7227 */ /* 0x000fc600078e00ff */
[----:B------:R-:W-:Y:S01]  /*2840*/  IABS R59, R46 ;  /* 0x0000002e003b7213 */ /* 0x000fe20000000000 */
[----:B------:R-:W-:Y:S01]  /*2850*/  @!P1 IMAD.IADD R43, R43, 0x1, -R2 ;  /* 0x000000012b2b9824 */ /* 0x000fe200078e0a02 */
[C---:B------:R-:W-:Y:S01]  /*2860*/  ISETP.GT.U32.AND P1, PT, R2.reuse, R53, PT ;  /* 0x000000350200720c */ /* 0x040fe20003f24070 */
[----:B------:R-:W-:Y:S01]  /*2870*/  IMAD R55, R2, R44, R55 ;  /* 0x0000002c02377224 */ /* 0x000fe200078e0237 */
[----:B------:R-:W-:Y:S01]  /*2880*/  LOP3.LUT R44, R3, 0x13, RZ, 0xfc, !PT ;  /* 0x00000013032c7812 */ /* 0x000fe200078efcff */
[----:B------:R-:W-:Y:S02]  /*2890*/  IMAD.MOV R42, RZ, RZ, -R42 ;  /* 0x000000ffff2a7224 */ /* 0x000fe400078e0a2a */
[----:B------:R-:W-:Y:S01]  /*28a0*/  @!P3 IMAD.IADD R47, R47, 0x1, -R2 ;  /* 0x000000012f2fb824 */ /* 0x000fe200078e0a02 */
[----:B------:R-:W-:Y:S01]  /*28b0*/  ISETP.GE.AND P3, PT, R48, RZ, PT ;  /* 0x000000ff3000720c */ /* 0x000fe20003f66270 */
[C---:B------:R-:W-:Y:S01]  /*28c0*/  IMAD R57, R2.reuse, R42, R57 ;  /* 0x0000002a02397224 */ /* 0x040fe200078e0239 */
[----:B------:R-:W-:Y:S01]  /*28d0*/  IABS R61, R44 ;  /* 0x0000002c003d7213 */ /* 0x000fe20000000000 */
[----:B------:R-:W-:Y:S01]  /*28e0*/  @!P0 IMAD.MOV R43, RZ, RZ, -R43 ;  /* 0x000000ffff2b8224 */ /* 0x000fe200078e0a2b */
[C---:B------:R-:W-:Y:S01]  /*28f0*/  ISETP.GT.U32.AND P0, PT, R2.reuse, R55, PT ;  /* 0x000000370200720c */ /* 0x040fe20003f04070 */
[----:B------:R-:W-:Y:S01]  /*2900*/  @!P5 IMAD.MOV R39, RZ, RZ, -R39 ;  /* 0x000000ffff27d224 */ /* 0x000fe200078e0a27 */
[C---:B------:R-:W-:Y:S01]  /*2910*/  ISETP.GT.U32.AND P5, PT, R2.reuse, R51, PT ;  /* 0x000000330200720c */ /* 0x040fe20003fa4070 */
[----:B------:R-:W-:Y:S01]  /*2920*/  @!P2 IMAD.MOV R38, RZ, RZ, -R38 ;  /* 0x000000ffff26a224 */ /* 0x000fe200078e0a26 */
[C---:B------:R-:W-:Y:S01]  /*2930*/  ISETP.GT.U32.AND P2, PT, R2.reuse, R49, PT ;  /* 0x000000310200720c */ /* 0x040fe20003f44070 */
[----:B------:R-:W-:Y:S01]  /*2940*/  @!P6 IMAD.MOV R47, RZ, RZ, -R47 ;  /* 0x000000ffff2fe224 */ /* 0x000fe200078e0a2f */
[----:B------:R-:W-:Y:S01]  /*2950*/  ISETP.GT.U32.AND P6, PT, R2, R57, PT ;  /* 0x000000390200720c */ /* 0x000fe20003fc4070 */
[----:B------:R-:W-:Y:S01]  /*2960*/  IMAD.HI.U32 R42, R5, R59, RZ ;  /* 0x0000003b052a7227 */ /* 0x000fe200078e00ff */
[----:B------:R-:W-:-:S03]  /*2970*/  LOP3.LUT R48, R3, 0x10, RZ, 0xfc, !PT ;  /* 0x0000001003307812 */ /* 0x000fc600078efcff */
[----:B------:R-:W-:Y:S01]  /*2980*/  IMAD.MOV R42, RZ, RZ, -R42 ;  /* 0x000000ffff2a7224 */ /* 0x000fe200078e0a2a */
[----:B------:R-:W-:Y:S01]  /*2990*/  IABS R67, R48 ;  /* 0x0000003000437213 */ /* 0x000fe20000000000 */
[--C-:B------:R-:W-:Y:S01]  /*29a0*/  @!P0 IMAD.IADD R55, R55, 0x1, -R2.reuse ;  /* 0x0000000137378824 */ /* 0x100fe200078e0a02 */
[----:B------:R-:W-:Y:S01]  /*29b0*/  ISETP.GE.AND P0, PT, R44, RZ, PT ;  /* 0x000000ff2c00720c */ /* 0x000fe20003f06270 */
[--C-:B------:R-:W-:Y:S01]  /*29c0*/  @!P5 IMAD.IADD R51, R51, 0x1, -R2.reuse ;  /* 0x000000013333d824 */ /* 0x100fe200078e0a02 */
[----:B------:R-:W-:Y:S01]  /*29d0*/  LOP3.LUT R44, R3, 0x12, RZ, 0xfc, !PT ;  /* 0x00000012032c7812 */ /* 0x000fe200078efcff */
[--C-:B------:R-:W-:Y:S01]  /*29e0*/  @!P2 IMAD.IADD R49, R49, 0x1, -R2.reuse ;  /* 0x000000013131a824 */ /* 0x100fe200078e0a02 */
[----:B------:R-:W-:Y:S01]  /*29f0*/  ISETP.GE.AND P2, PT, R54, RZ, PT ;  /* 0x000000ff3600720c */ /* 0x000fe20003f46270 */
[--C-:B------:R-:W-:Y:S01]  /*2a00*/  @!P6 IMAD.IADD R57, R57, 0x1, -R2.reuse ;  /* 0x000000013939e824 */ /* 0x100fe200078e0a02 */
[C---:B------:R-:W-:Y:S01]  /*2a10*/  ISETP.GT.U32.AND P6, PT, R2.reuse, R55, PT ;  /* 0x000000370200720c */ /* 0x040fe20003fc4070 */
[----:B------:R-:W-:Y:S01]  /*2a20*/  @!P1 IMAD.IADD R53, R53, 0x1, -R2 ;  /* 0x0000000135359824 */ /* 0x000fe200078e0a02 */
[----:B------:R-:W-:Y:S01]  /*2a30*/  ISETP.GT.U32.AND P1, PT, R2, R51, PT ;  /* 0x000000330200720c */ /* 0x000fe20003f24070 */
[----:B------:R-:W-:Y:S01]  /*2a40*/  @!P3 IMAD.MOV R49, RZ, RZ, -R49 ;  /* 0x000000ffff31b224 */ /* 0x000fe200078e0a31 */
[----:B------:R-:W-:Y:S01]  /*2a50*/  ISETP.GE.AND P3, PT, R50, RZ, PT ;  /* 0x000000ff3200720c */ /* 0x000fe20003f66270 */
[----:B------:R-:W-:Y:S01]  /*2a60*/  IMAD R59, R2, R42, R59 ;  /* 0x0000002a023b7224 */ /* 0x000fe200078e023b */
[----:B------:R-:W-:Y:S01]  /*2a70*/  IABS R63, R44 ;  /* 0x0000002c003f7213 */ /* 0x000fe20000000000 */
[----:B------:R-:W-:Y:S01]  /*2a80*/  IMAD.HI.U32 R42, R5, R61, RZ ;  /* 0x0000003d052a7227 */ /* 0x000fe200078e00ff */
[----:B------:R-:W-:-:S02]  /*2a90*/  ISETP.GE.AND P5, PT, R56, RZ, PT ;  /* 0x000000ff3800720c */ /* 0x000fc40003fa6270 */
[C---:B------:R-:W-:Y:S01]  /*2aa0*/  LOP3.LUT R50, R3.reuse, 0xf, RZ, 0xfc, !PT ;  /* 0x0000000f03327812 */ /* 0x040fe200078efcff */
[----:B------:R-:W-:Y:S01]  /*2ab0*/  IMAD.MOV R42, RZ, RZ, -R42 ;  /* 0x000000ffff2a7224 */ /* 0x000fe200078e0a2a */
[----:B------:R-:W-:Y:S01]  /*2ac0*/  LOP3.LUT R54, R3, 0xc, RZ, 0xfc, !PT ;  /* 0x0000000c03367812 */ /* 0x000fe200078efcff */
[--C-:B------:R-:W-:Y:S01]  /*2ad0*/  @!P6 IMAD.IADD R55, R55, 0x1, -R2.reuse ;  /* 0x000000013737e824 */ /* 0x100fe200078e0a02 */
[C---:B------:R-:W-:Y:S01]  /*2ae0*/  ISETP.GT.U32.AND P6, PT, R2.reuse, R59, PT ;  /* 0x0000003b0200720c */ /* 0x040fe20003fc4070 */
[C---:B------:R-:W-:Y:S01]  /*2af0*/  IMAD R61, R2.reuse, R42, R61 ;  /* 0x0000002a023d7224 */ /* 0x040fe200078e023d */
[----:B------:R-:W-:Y:S01]  /*2b00*/  IABS R69, R50 ;  /* 0x0000003200457213 */ /* 0x000fe20000000000 */
[----:B------:R-:W-:Y:S01]  /*2b10*/  @!P4 IMAD.MOV R41, RZ, RZ, -R41 ;  /* 0x000000ffff29c224 */ /* 0x000fe200078e0a29 */
[----:B------:R-:W-:Y:S01]  /*2b20*/  ISETP.GT.U32.AND P4, PT, R2, R53, PT ;  /* 0x000000350200720c */ /* 0x000fe20003f84070 */
[----:B------:R-:W-:Y:S01]  /*2b30*/  @!P1 IMAD.IADD R51, R51, 0x1, -R2 ;  /* 0x0000000133339824 */ /* 0x000fe200078e0a02 */
[----:B------:R-:W-:Y:S01]  /*2b40*/  ISETP.GE.AND P1, PT, R52, RZ, PT ;  /* 0x000000ff3400720c */ /* 0x000fe20003f26270 */
[----:B------:R-:W-:Y:S01]  /*2b50*/  @!P3 IMAD.MOV R55, RZ, RZ, -R55 ;  /* 0x000000ffff37b224 */ /* 0x000fe200078e0a37 */
[C---:B------:R-:W-:Y:S01]  /*2b60*/  ISETP.GT.U32.AND P3, PT, R2.reuse, R61, PT ;  /* 0x0000003d0200720c */ /* 0x040fe20003f64070 */
[----:B------:R-:W-:Y:S01]  /*2b70*/  @!P2 IMAD.MOV R51, RZ, RZ, -R51 ;  /* 0x000000ffff33a224 */ /* 0x000fe200078e0a33 */
[----:B------:R-:W-:Y:S01]  /*2b80*/  ISETP.GT.U32.AND P2, PT, R2, R57, PT ;  /* 0x000000390200720c */ /* 0x000fe20003f44070 */
[----:B------:R-:W-:Y:S01]  /*2b90*/  IMAD.HI.U32 R42, R5, R63, RZ ;  /* 0x0000003f052a7227 */ /* 0x000fe200078e00ff */
[----:B------:R-:W-:-:S02]  /*2ba0*/  LOP3.LUT R52, R3, 0xd, RZ, 0xfc, !PT ;  /* 0x0000000d03347812 */ /* 0x000fc400078efcff */
[----:B------:R-:W-:Y:S01]  /*2bb0*/  IABS R75, R54 ;  /* 0x00000036004b7213 */ /* 0x000fe20000000000 */
[--C-:B------:R-:W-:Y:S01]  /*2bc0*/  @!P6 IMAD.IADD R59, R59, 0x1, -R2.reuse ;  /* 0x000000013b3be824 */ /* 0x100fe200078e0a02 */
[----:B------:R-:W-:Y:S01]  /*2bd0*/  IABS R73, R52 ;  /* 0x0000003400497213 */ /* 0x000fe20000000000 */
[--C-:B------:R-:W-:Y:S01]  /*2be0*/  @!P4 IMAD.IADD R53, R53, 0x1, -R2.reuse ;  /* 0x000000013535c824 */ /* 0x100fe200078e0a02 */
[----:B------:R-:W-:Y:S01]  /*2bf0*/  ISETP.GE.AND P4, PT, R46, RZ, PT ;  /* 0x000000ff2e00720c */ /* 0x000fe20003f86270 */
[----:B------:R-:W-:Y:S01]  /*2c00*/  IMAD R252, R252, UR41, RZ ;  /* 0x00000029fcfc7c24 */ /* 0x000fe2000f8e02ff */
[----:B------:R-:W-:Y:S01]  /*2c10*/  LOP3.LUT R46, R3, 0x11, RZ, 0xfc, !PT ;  /* 0x00000011032e7812 */ /* 0x000fe200078efcff */
[--C-:B------:R-:W-:Y:S01]  /*2c20*/  @!P3 IMAD.IADD R61, R61, 0x1, -R2.reuse ;  /* 0x000000013d3db824 */ /* 0x100fe200078e0a02 */
[----:B------:R-:W-:Y:S01]  /*2c30*/  ISETP.GT.U32.AND P6, PT, R2, R59, PT ;  /* 0x0000003b0200720c */ /* 0x000fe20003fc4070 */
[----:B------:R-:W-:Y:S01]  /*2c40*/  @!P2 IMAD.IADD R57, R57, 0x1, -R2 ;  /* 0x000000013939a824 */ /* 0x000fe200078e0a02 */
[----:B------:R-:W-:Y:S01]  /*2c50*/  ISETP.GE.AND P2, PT, R46, RZ, PT ;  /* 0x000000ff2e00720c */ /* 0x000fe20003f46270 */
[----:B------:R-:W-:Y:S01]  /*2c60*/  @!P5 IMAD.MOV R53, RZ, RZ, -R53 ;  /* 0x000000ffff35d224 */ /* 0x000fe200078e0a35 */
[----:B------:R-:W-:Y:S01]  /*2c70*/  IABS R65, R46 ;  /* 0x0000002e00417213 */ /* 0x000fe20000000000 */
[----:B------:R-:W-:Y:S01]  /*2c80*/  IMAD.MOV R46, RZ, RZ, -R42 ;  /* 0x000000ffff2e7224 */ /* 0x000fe200078e0a2a */
[----:B------:R-:W-:Y:S01]  /*2c90*/  ISETP.GT.U32.AND P3, PT, R2, R61, PT ;  /* 0x0000003d0200720c */ /* 0x000fe20003f64070 */
[----:B------:R-:W-:Y:S01]  /*2ca0*/  IMAD.HI.U32 R42, R5, R67, RZ ;  /* 0x00000043052a7227 */ /* 0x000fe200078e00ff */
[----:B------:R-:W-:-:S02]  /*2cb0*/  ISETP.GE.AND P5, PT, R44, RZ, PT ;  /* 0x000000ff2c00720c */ /* 0x000fc40003fa6270 */
[----:B------:R-:W-:Y:S01]  /*2cc0*/  IABS R56, R3 ;  /* 0x0000000300387213 */ /* 0x000fe20000000000 */
[----:B------:R-:W-:Y:S02]  /*2cd0*/  IMAD R63, R2, R46, R63 ;  /* 0x0000002e023f7224 */ /* 0x000fe400078e023f */
[----:B------:R-:W-:Y:S02]  /*2ce0*/  IMAD.MOV R46, RZ, RZ, -R42 ;  /* 0x000000ffff2e7224 */ /* 0x000fe400078e0a2a */
[----:B------:R-:W-:-:S04]  /*2cf0*/  IMAD.HI.U32 R44, R5, R65, RZ ;  /* 0x00000041052c7227 */ /* 0x000fc800078e00ff */
[C---:B------:R-:W-:Y:S02]  /*2d00*/  IMAD R67, R2.reuse, R46, R67 ;  /* 0x0000002e02437224 */ /* 0x040fe400078e0243 */
[--C-:B------:R-:W-:Y:S02]  /*2d10*/  @!P3 IMAD.IADD R61, R61, 0x1, -R2.reuse ;  /* 0x000000013d3db824 */ /* 0x100fe400078e0a02 */
[----:B------:R-:W-:Y:S01]  /*2d20*/  @!P6 IMAD.IADD R59, R59, 0x1, -R2 ;  /* 0x000000013b3be824 */ /* 0x000fe200078e0a02 */
[C---:B------:R-:W-:Y:S01]  /*2d30*/  ISETP.GT.U32.AND P3, PT, R2.reuse, R67, PT ;  /* 0x000000430200720c */ /* 0x040fe20003f64070 */
[----:B------:R-:W-:Y:S01]  /*2d40*/  IMAD.MOV R44, RZ, RZ, -R44 ;  /* 0x000000ffff2c7224 */ /* 0x000fe200078e0a2c */
[----:B------:R-:W-:Y:S01]  /*2d50*/  ISETP.GT.U32.AND P6, PT, R2, R63, PT ;  /* 0x0000003f0200720c */ /* 0x000fe20003fc4070 */
[----:B------:R-:W-:-:S04]  /*2d60*/  IMAD.HI.U32 R42, R5, R69, RZ ;  /* 0x00000045052a7227 */ /* 0x000fc800078e00ff */
[----:B------:R-:W-:Y:S02]  /*2d70*/  IMAD R65, R2, R44, R65 ;  /* 0x0000002c02417224 */ /* 0x000fe400078e0241 */
[----:B------:R-:W-:-:S04]  /*2d80*/  IMAD.HI.U32 R44, R5, R73, RZ ;  /* 0x00000049052c7227 */ /* 0x000fc800078e00ff */
[----:B------:R-:W-:Y:S02]  /*2d90*/  @!P3 IMAD.IADD R67, R67, 0x1, -R2 ;  /* 0x000000014343b824 */ /* 0x000fe400078e0a02 */
[----:B------:R-:W-:Y:S02]  /*2da0*/  IMAD.MOV R42, RZ, RZ, -R42 ;  /* 0x000000ffff2a7224 */ /* 0x000fe400078e0a2a */
[----:B------:R-:W-:Y:S01]  /*2db0*/  IMAD.MOV R44, RZ, RZ, -R44 ;  /* 0x000000ffff2c7224 */ /* 0x000fe200078e0a2c */
[C---:B------:R-:W-:Y:S01]  /*2dc0*/  ISETP.GT.U32.AND P3, PT, R2.reuse, R67, PT ;  /* 0x000000430200720c */ /* 0x040fe20003f64070 */
[C---:B------:R-:W-:Y:S02]  /*2dd0*/  IMAD R69, R2.reuse, R42, R69 ;  /* 0x0000002a02457224 */ /* 0x040fe400078e0245 */
[----:B------:R-:W-:Y:S02]  /*2de0*/  @!P6 IMAD.IADD R63, R63, 0x1, -R2 ;  /* 0x000000013f3fe824 */ /* 0x000fe400078e0a02 */
[----:B------:R-:W-:-:S02]  /*2df0*/  IMAD R73, R2, R44, R73 ;  /* 0x0000002c02497224 */ /* 0x000fc400078e0249 */
[----:B------:R-:W-:Y:S01]  /*2e00*/  @!P4 IMAD.MOV R59, RZ, RZ, -R59 ;  /* 0x000000ffff3bc224 */ /* 0x000fe200078e0a3b */
[C---:B------:R-:W-:Y:S01]  /*2e10*/  ISETP.GT.U32.AND P4, PT, R2.reuse, R65, PT ;  /* 0x000000410200720c */ /* 0x040fe20003f84070 */
[----:B------:R-:W-:Y:S01]  /*2e20*/  @!P0 IMAD.MOV R61, RZ, RZ, -R61 ;  /* 0x000000ffff3d8224 */ /* 0x000fe200078e0a3d */
[C---:B------:R-:W-:Y:S01]  /*2e30*/  ISETP.GT.U32.AND P6, PT, R2.reuse, R63, PT ;  /* 0x0000003f0200720c */ /* 0x040fe20003fc4070 */
[----:B------:R-:W-:Y:S01]  /*2e40*/  @!P1 IMAD.MOV R57, RZ, RZ, -R57 ;  /* 0x000000ffff399224 */ /* 0x000fe200078e0a39 */
[C---:B------:R-:W-:Y:S01]  /*2e50*/  ISETP.GT.U32.AND P0, PT, R2.reuse, R69, PT ;  /* 0x000000450200720c */ /* 0x040fe20003f04070 */
[----:B------:R-:W-:Y:S01]  /*2e60*/  @!P3 IMAD.IADD R67, R67, 0x1, -R2 ;  /* 0x000000014343b824 */ /* 0x000fe200078e0a02 */
[----:B------:R-:W-:Y:S01]  /*2e70*/  ISETP.GT.U32.AND P3, PT, R2, R73, PT ;  /* 0x000000490200720c */ /* 0x000fe20003f64070 */
[----:B------:R-:W-:Y:S01]  /*2e80*/  IMAD.HI.U32 R46, R5, R75, RZ ;  /* 0x0000004b052e7227 */ /* 0x000fe200078e00ff */
[----:B------:R-:W-:Y:S02]  /*2e90*/  ISETP.GE.AND P1, PT, R48, RZ, PT ;  /* 0x000000ff3000720c */ /* 0x000fe40003f26270 */
[----:B------:R-:W-:Y:S01]  /*2ea0*/  LOP3.LUT R48, R3, 0xe, RZ, 0xfc, !PT ;  /* 0x0000000e03307812 */ /* 0x000fe200078efcff */
[----:B------:R-:W-:-:S03]  /*2eb0*/  IMAD.HI.U32 R44, R5, R79, RZ ;  /* 0x0000004f052c7227 */ /* 0x000fc600078e00ff */
[----:B------:R-:W-:Y:S01]  /*2ec0*/  IABS R71, R48 ;  /* 0x0000003000477213 */ /* 0x000fe20000000000 */
[--C-:B------:R-:W-:Y:S02]  /*2ed0*/  @!P4 IMAD.IADD R65, R65, 0x1, -R2.reuse ;  /* 0x000000014141c824 */ /* 0x100fe400078e0a02 */
[--C-:B------:R-:W-:Y:S01]  /*2ee0*/  @!P6 IMAD.IADD R63, R63, 0x1, -R2.reuse ;  /* 0x000000013f3fe824 */ /* 0x100fe200078e0a02 */
[----:B------:R-:W-:Y:S01]  /*2ef0*/  ISETP.GE.AND P6, PT, R50, RZ, PT ;  /* 0x000000ff3200720c */ /* 0x000fe20003fc6270 */
[--C-:B------:R-:W-:Y:S01]  /*2f00*/  @!P0 IMAD.IADD R69, R69, 0x1, -R2.reuse ;  /* 0x0000000145458824 */ /* 0x100fe200078e0a02 */
[C---:B------:R-:W-:Y:S01]  /*2f10*/  ISETP.GT.U32.AND P4, PT, R2.reuse, R65, PT ;  /* 0x000000410200720c */ /* 0x040fe20003f84070 */
[----:B------:R-:W-:Y:S01]  /*2f20*/  @!P3 IMAD.IADD R73, R73, 0x1, -R2 ;  /* 0x000000014949b824 */ /* 0x000fe200078e0a02 */
[----:B------:R-:W-:Y:S01]  /*2f30*/  IABS R50, R74 ;  /* 0x0000004a00327213 */ /* 0x000fe20000000000 */
[----:B------:R-:W-:Y:S01]  /*2f40*/  IMAD.HI.U32 R42, R5, R71, RZ ;  /* 0x00000047052a7227 */ /* 0x000fe200078e00ff */
[----:B------:R-:W-:-:S03]  /*2f50*/  ISETP.GT.U32.AND P0, PT, R2, R69, PT ;  /* 0x000000450200720c */ /* 0x000fc60003f04070 */
[----:B------:R-:W-:Y:S01]  /*2f60*/  @!P5 IMAD.MOV R63, RZ, RZ, -R63 ;  /* 0x000000ffff3fd224 */ /* 0x000fe200078e0a3f */
[C---:B------:R-:W-:Y:S01]  /*2f70*/  ISETP.GT.U32.AND P5, PT, R2.reuse, R73, PT ;  /* 0x000000490200720c */ /* 0x040fe20003fa4070 */
[----:B------:R-:W-:Y:S02]  /*2f80*/  IMAD.MOV R42, RZ, RZ, -R42 ;  /* 0x000000ffff2a7224 */ /* 0x000fe400078e0a2a */
[----:B------:R-:W-:Y:S02]  /*2f90*/  IMAD.MOV R46, RZ, RZ, -R46 ;  /* 0x000000ffff2e7224 */ /* 0x000fe400078e0a2e */
[----:B------:R-:W-:Y:S02]  /*2fa0*/  IMAD R71, R2, R42, R71 ;  /* 0x0000002a02477224 */ /* 0x000fe400078e0247 */
[----:B------:R-:W-:Y:S02]  /*2fb0*/  IMAD.MOV R44, RZ, RZ, -R44 ;  /* 0x000000ffff2c7224 */ /* 0x000fe400078e0a2c */
[----:B------:R-:W-:-:S04]  /*2fc0*/  IMAD.HI.U32 R42, R5, R77, RZ ;  /* 0x0000004d052a7227 */ /* 0x000fc800078e00ff */
[C---:B------:R-:W-:Y:S02]  /*2fd0*/  IMAD R75, R2.reuse, R46, R75 ;  /* 0x0000002e024b7224 */ /* 0x040fe400078e024b */
[C---:B------:R-:W-:Y:S02]  /*2fe0*/  IMAD R79, R2.reuse, R44, R79 ;  /* 0x0000002c024f7224 */ /* 0x040fe400078e024f */
[----:B------:R-:W-:Y:S01]  /*2ff0*/  @!P4 IMAD.IADD R65, R65, 0x1, -R2 ;  /* 0x000000014141c824 */ /* 0x000fe200078e0a02 */
[C---:B------:R-:W-:Y:S01]  /*3000*/  ISETP.GT.U32.AND P4, PT, R2.reuse, R71, PT ;  /* 0x000000470200720c */ /* 0x040fe20003f84070 */
[----:B------:R-:W-:Y:S02]  /*3010*/  IMAD.MOV R42, RZ, RZ, -R42 ;  /* 0x000000ffff2a7224 */ /* 0x000fe400078e0a2a */
[--C-:B------:R-:W-:Y:S01]  /*3020*/  @!P0 IMAD.IADD R69, R69, 0x1, -R2.reuse ;  /* 0x0000000145458824 */ /* 0x100fe200078e0a02 */
[C---:B------:R-:W-:Y:S01]  /*3030*/  ISETP.GT.U32.AND P0, PT, R2.reuse, R75, PT ;  /* 0x0000004b0200720c */ /* 0x040fe20003f04070 */
[----:B------:R-:W-:Y:S01]  /*3040*/  @!P5 IMAD.IADD R73, R73, 0x1, -R2 ;  /* 0x000000014949d824 */ /* 0x000fe200078e0a02 */
[C---:B------:R-:W-:Y:S01]  /*3050*/  ISETP.GT.U32.AND P5, PT, R2.reuse, R79, PT ;  /* 0x0000004f0200720c */ /* 0x040fe20003fa4070 */
[----:B------:R-:W-:-:S02]  /*3060*/  IMAD R77, R2, R42, R77 ;  /* 0x0000002a024d7224 */ /* 0x000fc400078e024d */
[----:B------:R-:W-:-:S04]  /*3070*/  IMAD.HI.U32 R42, R5, R83, RZ ;  /* 0x00000053052a7227 */ /* 0x000fc800078e00ff */
[----:B------:R-:W-:Y:S02]  /*3080*/  IMAD.MOV R44, RZ, RZ, -R42 ;  /* 0x000000ffff2c7224 */ /* 0x000fe400078e0a2a */
[--C-:B------:R-:W-:Y:S01]  /*3090*/  @!P4 IMAD.IADD R71, R71, 0x1, -R2.reuse ;  /* 0x000000014747c824 */ /* 0x100fe200078e0a02 */
[----:B------:R-:W-:Y:S01]  /*30a0*/  ISETP.GE.AND P4, PT, R48, RZ, PT ;  /* 0x000000ff3000720c */ /* 0x000fe20003f86270 */
[C---:B------:R-:W-:Y:S02]  /*30b0*/  IMAD R83, R2.reuse, R44, R83 ;  /* 0x0000002c02537224 */ /* 0x040fe400078e0253 */
[--C-:B------:R-:W-:Y:S01]  /*30c0*/  @!P0 IMAD.IADD R75, R75, 0x1, -R2.reuse ;  /* 0x000000014b4b8824 */ /* 0x100fe200078e0a02 */
[C---:B------:R-:W-:Y:S01]  /*30d0*/  ISETP.GT.U32.AND P3, PT, R2.reuse, R71, PT ;  /* 0x000000470200720c */ /* 0x040fe20003f64070 */
[----:B------:R-:W-:Y:S01]  /*30e0*/  @!P5 IMAD.IADD R79, R79, 0x1, -R2 ;  /* 0x000000014f4fd824 */ /* 0x000fe200078e0a02 */
[C---:B------:R-:W-:Y:S01]  /*30f0*/  ISETP.GT.U32.AND P5, PT, R2.reuse, R83, PT ;  /* 0x000000530200720c */ /* 0x040fe20003fa4070 */
[----:B------:R-:W-:Y:S01]  /*3100*/  IMAD.HI.U32 R42, R5, R85, RZ ;  /* 0x00000055052a7227 */ /* 0x000fe200078e00ff */
[----:B------:R-:W-:-:S03]  /*3110*/  ISETP.GT.U32.AND P0, PT, R2, R75, PT ;  /* 0x0000004b0200720c */ /* 0x000fc60003f04070 */
[----:B------:R-:W-:-:S04]  /*3120*/  IMAD.HI.U32 R46, R5, R81, RZ ;  /* 0x00000051052e7227 */ /* 0x000fc800078e00ff */
[----:B------:R-:W-:Y:S02]  /*3130*/  IMAD.MOV R42, RZ, RZ, -R42 ;  /* 0x000000ffff2a7224 */ /* 0x000fe400078e0a2a */
[----:B------:R-:W-:Y:S02]  /*3140*/  IMAD.MOV R46, RZ, RZ, -R46 ;  /* 0x000000ffff2e7224 */ /* 0x000fe400078e0a2e */
[C---:B------:R-:W-:Y:S02]  /*3150*/  IMAD R85, R2.reuse, R42, R85 ;  /* 0x0000002a02557224 */ /* 0x040fe400078e0255 */
[C---:B------:R-:W-:Y:S02]  /*3160*/  IMAD R81, R2.reuse, R46, R81 ;  /* 0x0000002e02517224 */ /* 0x040fe400078e0251 */
[--C-:B------:R-:W-:Y:S01]  /*3170*/  @!P5 IMAD.IADD R83, R83, 0x1, -R2.reuse ;  /* 0x000000015353d824 */ /* 0x100fe200078e0a02 */
[C---:B------:R-:W-:Y:S01]  /*3180*/  ISETP.GT.U32.AND P5, PT, R2.reuse, R85, PT ;  /* 0x000000550200720c */ /* 0x040fe20003fa4070 */
[----:B------:R-:W-:Y:S01]  /*3190*/  @!P3 IMAD.IADD R71, R71, 0x1, -R2 ;  /* 0x000000014747b824 */ /* 0x000fe200078e0a02 */
[----:B------:R-:W-:Y:S01]  /*31a0*/  ISETP.GT.U32.AND P3, PT, R2, R77, PT ;  /* 0x0000004d0200720c */ /* 0x000fe20003f64070 */
[----:B------:R-:W-:-:S04]  /*31b0*/  IMAD.HI.U32 R44, R5, R87, RZ ;  /* 0x00000057052c7227 */ /* 0x000fc800078e00ff */
[----:B------:R-:W-:Y:S01]  /*31c0*/  @!P0 IMAD.IADD R75, R75, 0x1, -R2 ;  /* 0x000000014b4b8824 */ /* 0x000fe200078e0a02 */
[----:B------:R-:W-:Y:S01]  /*31d0*/  ISETP.GT.U32.AND P0, PT, R2, R81, PT ;  /* 0x000000510200720c */ /* 0x000fe20003f04070 */
[----:B------:R-:W-:Y:S02]  /*31e0*/  IMAD.MOV R44, RZ, RZ, -R44 ;  /* 0x000000ffff2c7224 */ /* 0x000fe400078e0a2c */
[----:B------:R-:W-:-:S04]  /*31f0*/  IMAD.HI.U32 R46, R5, R89, RZ ;  /* 0x00000059052e7227 */ /* 0x000fc800078e00ff */
[C---:B------:R-:W-:Y:S02]  /*3200*/  IMAD R87, R2.reuse, R44, R87 ;  /* 0x0000002c02577224 */ /* 0x040fe400078e0257 */
[--C-:B------:R-:W-:Y:S02]  /*3210*/  @!P5 IMAD.IADD R85, R85, 0x1, -R2.reuse ;  /* 0x000000015555d824 */ /* 0x100fe400078e0a02 */
[--C-:B------:R-:W-:Y:S01]  /*3220*/  @!P3 IMAD.IADD R77, R77, 0x1, -R2.reuse ;  /* 0x000000014d4db824 */ /* 0x100fe200078e0a02 */
[----:B------:R-:W-:Y:S01]  /*3230*/  ISETP.GT.U32.AND P5, PT, R2, R87, PT ;  /* 0x000000570200720c */ /* 0x000fe20003fa4070 */
[----:B------:R-:W-:Y:S01]  /*3240*/  @!P0 IMAD.IADD R81, R81, 0x1, -R2 ;  /* 0x0000000151518824 */ /* 0x000fe200078e0a02 */
[----:B------:R-:W-:Y:S01]  /*3250*/  ISETP.GE.AND P3, PT, R52, RZ, PT ;  /* 0x000000ff3400720c */ /* 0x000fe20003f66270 */
[----:B------:R-:W-:Y:S01]  /*3260*/  IMAD.MOV R46, RZ, RZ, -R46 ;  /* 0x000000ffff2e7224 */ /* 0x000fe200078e0a2e */
[----:B------:R-:W-:Y:S01]  /*3270*/  ISETP.GE.AND P0, PT, R54, RZ, PT ;  /* 0x000000ff3600720c */ /* 0x000fe20003f06270 */
[----:B------:R-:W-:Y:S01]  /*3280*/  IMAD.HI.U32 R42, R5, R91, RZ ;  /* 0x0000005b052a7227 */ /* 0x000fe200078e00ff */
[----:B------:R-:W-:-:S02]  /*3290*/  IABS R52, R76 ;  /* 0x0000004c00347213 */ /* 0x000fc40000000000 */
[----:B------:R-:W-:Y:S01]  /*32a0*/  IABS R54, R78 ;  /* 0x0000004e00367213 */ /* 0x000fe20000000000 */
[----:B------:R-:W-:Y:S01]  /*32b0*/  @!P2 IMAD.MOV R65, RZ, RZ, -R65 ;  /* 0x000000ffff41a224 */ /* 0x000fe200078e0a41 */
[C---:B------:R-:W-:Y:S01]  /*32c0*/  ISETP.GT.U32.AND P2, PT, R2.reuse, R77, PT ;  /* 0x0000004d0200720c */ /* 0x040fe20003f44070 */
[----:B------:R-:W-:Y:S01]  /*32d0*/  @!P1 IMAD.MOV R67, RZ, RZ, -R67 ;  /* 0x000000ffff439224 */ /* 0x000fe200078e0a43 */
[----:B------:R-:W-:Y:S01]  /*32e0*/  ISETP.GT.U32.AND P1, PT, R2, R79, PT ;  /* 0x0000004f0200720c */ /* 0x000fe20003f24070 */
[----:B------:R-:W-:-:S04]  /*32f0*/  IMAD.HI.U32 R44, R5, R50, RZ ;  /* 0x00000032052c7227 */ /* 0x000fc800078e00ff */
[----:B------:R-:W-:Y:S02]  /*3300*/  IMAD R89, R2, R46, R89 ;  /* 0x0000002e02597224 */ /* 0x000fe400078e0259 */
[----:B------:R-:W-:Y:S02]  /*3310*/  IMAD.MOV R42, RZ, RZ, -R42 ;  /* 0x000000ffff2a7224 */ /* 0x000fe400078e0a2a */
[----:B------:R-:W-:-:S04]  /*3320*/  IMAD.HI.U32 R46, R5, R52, RZ ;  /* 0x00000034052e7227 */ /* 0x000fc800078e00ff */
[----:B------:R-:W-:-:S04]  /*3330*/  IMAD.HI.U32 R48, R5, R54, RZ ;  /* 0x0000003605307227 */ /* 0x000fc800078e00ff */
[----:B------:R-:W-:Y:S02]  /*3340*/  IMAD.MOV R93, RZ, RZ, -R44 ;  /* 0x000000ffff5d7224 */ /* 0x000fe400078e0a2c */
[----:B------:R-:W-:Y:S02]  /*3350*/  IMAD R91, R2, R42, R91 ;  /* 0x0000002a025b7224 */ /* 0x000fe400078e025b */
[----:B------:R-:W-:Y:S02]  /*3360*/  IMAD.MOV R95, RZ, RZ, -R46 ;  /* 0x000000ffff5f7224 */ /* 0x000fe400078e0a2e */
[----:B------:R-:W-:-:S04]  /*3370*/  IMAD.HI.U32 R42, R5, R56, RZ ;  /* 0x00000038052a7227 */ /* 0x000fc800078e00ff */
[----:B------:R-:W-:Y:S01]  /*3380*/  @!P5 IMAD.IADD R87, R87, 0x1, -R2 ;  /* 0x000000015757d824 */ /* 0x000fe200078e0a02 */
[C---:B------:R-:W-:Y:S01]  /*3390*/  ISETP.GT.U32.AND P5, PT, R2.reuse, R81, PT ;  /* 0x000000510200720c */ /* 0x040fe20003fa4070 */
[----:B------:R-:W-:Y:S02]  /*33a0*/  IMAD.MOV R97, RZ, RZ, -R48 ;  /* 0x000000ffff617224 */ /* 0x000fe400078e0a30 */
[C---:B------:R-:W-:Y:S02]  /*33b0*/  IMAD R5, R2.reuse, R93, R50 ;  /* 0x0000005d02057224 */ /* 0x040fe400078e0232 */
[----:B------:R-:W-:Y:S01]  /*33c0*/  @!P4 IMAD.MOV R71, RZ, RZ, -R71 ;  /* 0x000000ffff47c224 */ /* 0x000fe200078e0a47 */
[C---:B------:R-:W-:Y:S01]  /*33d0*/  ISETP.GT.U32.AND P4, PT, R2.reuse, R83, PT ;  /* 0x000000530200720c */ /* 0x040fe20003f84070 */
[C---:B------:R-:W-:Y:S02]  /*33e0*/  IMAD R93, R2.reuse, R95, R52 ;  /* 0x0000005f025d7224 */ /* 0x040fe400078e0234 */
[----:B------:R-:W-:-:S02]  /*33f0*/  IMAD R95, R2, R97, R54 ;  /* 0x00000061025f7224 */ /* 0x000fc400078e0236 */
[----:B------:R-:W-:Y:S01]  /*3400*/  @!P6 IMAD.MOV R69, RZ, RZ, -R69 ;  /* 0x000000ffff45e224 */ /* 0x000fe200078e0a45 */
[C---:B------:R-:W-:Y:S01]  /*3410*/  ISETP.GT.U32.AND P6, PT, R2.reuse, R87, PT ;  /* 0x000000570200720c */ /* 0x040fe20003fc4070 */
[----:B------:R-:W-:Y:S01]  /*3420*/  @!P3 IMAD.MOV R73, RZ, RZ, -R73 ;  /* 0x000000ffff49b224 */ /* 0x000fe200078e0a49 */
[C---:B------:R-:W-:Y:S01]  /*3430*/  ISETP.GT.U32.AND P3, PT, R2.reuse, R85, PT ;  /* 0x000000550200720c */ /* 0x040fe20003f64070 */
[----:B------:R-:W-:Y:S01]  /*3440*/  @!P0 IMAD.MOV R75, RZ, RZ, -R75 ;  /* 0x000000ffff4b8224 */ /* 0x000fe200078e0a4b */
[C---:B------:R-:W-:Y:S01]  /*3450*/  ISETP.GT.U32.AND P0, PT, R2.reuse, R89, PT ;  /* 0x000000590200720c */ /* 0x040fe20003f04070 */
[--C-:B------:R-:W-:Y:S01]  /*3460*/  @!P2 IMAD.IADD R77, R77, 0x1, -R2.reuse ;  /* 0x000000014d4da824 */ /* 0x100fe200078e0a02 */
[C---:B------:R-:W-:Y:S01]  /*3470*/  ISETP.GT.U32.AND P2, PT, R2.reuse, R91, PT ;  /* 0x0000005b0200720c */ /* 0x040fe20003f44070 */
[----:B------:R-:W-:Y:S01]  /*3480*/  @!P1 IMAD.IADD R79, R79, 0x1, -R2 ;  /* 0x000000014f4f9824 */ /* 0x000fe200078e0a02 */
[----:B------:R-:W-:Y:S01]  /*3490*/  ISETP.GT.U32.AND P1, PT, R2, R5, PT ;  /* 0x000000050200720c */ /* 0x000fe20003f24070 */
[----:B------:R-:W-:Y:S01]  /*34a0*/  IMAD.MOV R97, RZ, RZ, -R42 ;  /* 0x000000ffff617224 */ /* 0x000fe200078e0a2a */
[----:B------:R-:W-:Y:S01]  /*34b0*/  SHF.R.S32.HI R42, RZ, 0x1f, R243 ;  /* 0x0000001fff2a7819 */ /* 0x000fe200000114f3 */
[----:B------:R-:W-:-:S02]  /*34c0*/  @!P5 IMAD.IADD R81, R81, 0x1, -R2 ;  /* 0x000000015151d824 */ /* 0x000fc400078e0a02 */
[----:B------:R-:W-:Y:S01]  /*34d0*/  IMAD R97, R2, R97, R56 ;  /* 0x0000006102617224 */ /* 0x000fe200078e0238 */
[----:B------:R-:W-:Y:S01]  /*34e0*/  LEA.HI R243, R42, R243, RZ, 0x7 ;  /* 0x000000f32af37211 */ /* 0x000fe200078f38ff */
[--C-:B------:R-:W-:Y:S01]  /*34f0*/  @!P4 IMAD.IADD R83, R83, 0x1, -R2.reuse ;  /* 0x000000015353c824 */ /* 0x100fe200078e0a02 */
[C---:B------:R-:W-:Y:S01]  /*3500*/  ISETP.GT.U32.AND P4, PT, R2.reuse, R93, PT ;  /* 0x0000005d0200720c */ /* 0x040fe20003f84070 */
[--C-:B------:R-:W-:Y:S01]  /*3510*/  @!P3 IMAD.IADD R85, R85, 0x1, -R2.reuse ;  /* 0x000000015555b824 */ /* 0x100fe200078e0a02 */
[----:B------:R-:W-:Y:S01]  /*3520*/  ISETP.GT.U32.AND P5, PT, R2, R97, PT ;  /* 0x000000610200720c */ /* 0x000fe20003fa4070 */
[--C-:B------:R-:W-:Y:S01]  /*3530*/  @!P6 IMAD.IADD R87, R87, 0x1, -R2.reuse ;  /* 0x000000015757e824 */ /* 0x100fe200078e0a02 */
[----:B------:R-:W-:Y:S01]  /*3540*/  ISETP.GE.AND P3, PT, R58, RZ, PT ;  /* 0x000000ff3a00720c */ /* 0x000fe20003f66270 */
[--C-:B------:R-:W-:Y:S01]  /*3550*/  @!P0 IMAD.IADD R89, R89, 0x1, -R2.reuse ;  /* 0x0000000159598824 */ /* 0x100fe200078e0a02 */
[----:B------:R-:W-:Y:S01]  /*3560*/  ISETP.GT.U32.AND P6, PT, R2, R95, PT ;  /* 0x0000005f0200720c */ /* 0x000fe20003fc4070 */
[--C-:B------:R-:W-:Y:S01]  /*3570*/  @!P2 IMAD.IADD R91, R91, 0x1, -R2.reuse ;  /* 0x000000015b5ba824 */ /* 0x100fe200078e0a02 */
[----:B------:R-:W-:Y:S01]  /*3580*/  ISETP.GE.AND P0, PT, R60, RZ, PT ;  /* 0x000000ff3c00720c */ /* 0x000fe20003f06270 */
[--C-:B------:R-:W-:Y:S01]  /*3590*/  @!P1 IMAD.IADD R5, R5, 0x1, -R2.reuse ;  /* 0x0000000105059824 */ /* 0x100fe200078e0a02 */
[----:B------:R-:W-:Y:S01]  /*35a0*/  ISETP.GE.AND P2, PT, R62, RZ, PT ;  /* 0x000000ff3e00720c */ /* 0x000fe20003f46270 */
[----:B------:R-:W-:Y:S01]  /*35b0*/  IMAD R251, R251, UR41, RZ ;  /* 0x00000029fbfb7c24 */ /* 0x000fe2000f8e02ff */
[----:B------:R-:W-:Y:S01]  /*35c0*/  ISETP.GE.AND P1, PT, R64, RZ, PT ;  /* 0x000000ff4000720c */ /* 0x000fe20003f26270 */
[--C-:B------:R-:W-:Y:S01]  /*35d0*/  @!P4 IMAD.IADD R93, R93, 0x1, -R2.reuse ;  /* 0x000000015d5dc824 */ /* 0x100fe200078e0a02 */
[----:B------:R-:W-:Y:S01]  /*35e0*/  ISETP.GE.AND P4, PT, R68, RZ, PT ;  /* 0x000000ff4400720c */ /* 0x000fe20003f86270 */
[--C-:B------:R-:W-:Y:S01]  /*35f0*/  @!P5 IMAD.IADD R97, R97, 0x1, -R2.reuse ;  /* 0x000000016161d824 */ /* 0x100fe200078e0a02 */
[----:B------:R-:W-:Y:S01]  /*3600*/  ISETP.GE.AND P5, PT, R66, RZ, PT ;  /* 0x000000ff4200720c */ /* 0x000fe20003fa6270 */
[----:B------:R-:W-:Y:S01]  /*3610*/  @!P3 IMAD.MOV R77, RZ, RZ, -R77 ;  /* 0x000000ffff4db224 */ /* 0x000fe200078e0a4d */
[C---:B------:R-:W-:Y:S01]  /*3620*/  ISETP.GT.U32.AND P3, PT, R2.reuse, R89, PT ;  /* 0x000000590200720c */ /* 0x040fe20003f64070 */
[--C-:B------:R-:W-:Y:S01]  /*3630*/  @!P6 IMAD.IADD R95, R95, 0x1, -R2.reuse ;  /* 0x000000015f5fe824 */ /* 0x100fe200078e0a02 */
[C---:B------:R-:W-:Y:S01]  /*3640*/  ISETP.GT.U32.AND P6, PT, R2.reuse, R93, PT ;  /* 0x0000005d0200720c */ /* 0x040fe20003fc4070 */
[----:B------:R-:W-:Y:S01]  /*3650*/  @!P0 IMAD.MOV R79, RZ, RZ, -R79 ;  /* 0x000000ffff4f8224 */ /* 0x000fe200078e0a4f */
[C---:B------:R-:W-:Y:S01]  /*3660*/  ISETP.GT.U32.AND P0, PT, R2.reuse, R91, PT ;  /* 0x0000005b0200720c */ /* 0x040fe20003f04070 */
[----:B------:R-:W-:Y:S01]  /*3670*/  @!P2 IMAD.MOV R81, RZ, RZ, -R81 ;  /* 0x000000ffff51a224 */ /* 0x000fe200078e0a51 */
[C---:B------:R-:W-:Y:S01]  /*3680*/  ISETP.GT.U32.AND P2, PT, R2.reuse, R5, PT ;  /* 0x000000050200720c */ /* 0x040fe20003f44070 */
[----:B------:R-:W-:Y:S01]  /*3690*/  @!P1 IMAD.MOV R83, RZ, RZ, -R83 ;  /* 0x000000ffff539224 */ /* 0x000fe200078e0a53 */
[C---:B------:R-:W-:Y:S01]  /*36a0*/  ISETP.GT.U32.AND P1, PT, R2.reuse, R97, PT ;  /* 0x000000610200720c */ /* 0x040fe20003f24070 */
[----:B------:R-:W-:Y:S01]  /*36b0*/  @!P4 IMAD.MOV R87, RZ, RZ, -R87 ;  /* 0x000000ffff57c224 */ /* 0x000fe200078e0a57 */
[----:B------:R-:W-:Y:S01]  /*36c0*/  ISETP.GE.AND P4, PT, R3, RZ, PT ;  /* 0x000000ff0300720c */ /* 0x000fe20003f86270 */
[----:B------:R-:W-:Y:S01]  /*36d0*/  @!P5 IMAD.MOV R85, RZ, RZ, -R85 ;  /* 0x000000ffff55d224 */ /* 0x000fe200078e0a55 */
[----:B------:R-:W-:Y:S01]  /*36e0*/  ISETP.GT.U32.AND P5, PT, R2, R95, PT ;  /* 0x0000005f0200720c */ /* 0x000fe20003fa4070 */
[--C-:B------:R-:W-:Y:S01]  /*36f0*/  @!P3 IMAD.IADD R89, R89, 0x1, -R2.reuse ;  /* 0x000000015959b824 */ /* 0x100fe200078e0a02 */
[----:B------:R-:W-:Y:S01]  /*3700*/  ISETP.GE.AND P3, PT, R70, RZ, PT ;  /* 0x000000ff4600720c */ /* 0x000fe20003f66270 */
        /* <DEDUP_REMOVED lines=8> */
[----:B------:R-:W-:Y:S01]  /*3790*/  IMAD R250, R250, UR41, RZ ;  /* 0x00000029fafa7c24 */ /* 0x000fe2000f8e02ff */
[----:B------:R-:W-:Y:S01]  /*37a0*/  LOP3.LUT R3, RZ, R45, RZ, 0x33, !PT ;  /* 0x0000002dff037212 */ /* 0x000fe200078e33ff */
[----:B------:R-:W-:Y:S01]  /*37b0*/  @!P5 IMAD.IADD R95, R95, 0x1, -R2 ;  /* 0x000000015f5fd824 */ /* 0x000fe200078e0a02 */
[----:B------:R-:W-:Y:S01]  /*37c0*/  ISETP.NE.AND P5, PT, R45, RZ, PT ;  /* 0x000000ff2d00720c */ /* 0x000fe20003fa5270 */
[----:B------:R-:W-:Y:S01]  /*37d0*/  IMAD.MOV.U32 R2, RZ, RZ, R5 ;  /* 0x000000ffff027224 */ /* 0x000fe200078e0005 */
[----:B------:R-:W-:Y:S01]  /*37e0*/  LEA.HI R78, R90, 0x2e, RZ, 0x1a ;  /* 0x0000002e5a4e7811 */ /* 0x000fe200078fd0ff */
[----:B------:R-:W-:Y:S01]  /*37f0*/  @!P3 IMAD.MOV R89, RZ, RZ, -R89 ;  /* 0x000000ffff59b224 */ /* 0x000fe200078e0a59 */
[C---:B------:R-:W-:Y:S01]  /*3800*/  SEL R6, R3.reuse, R6, !P5 ;  /* 0x0000000603067207 */ /* 0x040fe20006800000 */
        /* <DEDUP_REMOVED lines=10> */
[----:B------:R-:W-:Y:S01]  /*38b0*/  IMAD R6, R6, UR5, RZ ;  /* 0x0000000506067c24 */ /* 0x000fe2000f8e02ff */
[----:B------:R-:W-:Y:S01]  /*38c0*/  SEL R12, R3, R12, !P5 ;  /* 0x0000000c030c7207 */ /* 0x000fe20006800000 */
[----:B------:R-:W-:Y:S01]  /*38d0*/  IMAD R9, R9, UR5, RZ ;  /* 0x0000000509097c24 */ /* 0x000fe2000f8e02ff */
[----:B------:R-:W-:Y:S01]  /*38e0*/  SEL R13, R3, R13, !P5 ;  /* 0x0000000d030d7207 */ /* 0x000fe20006800000 */
[----:B------:R-:W-:Y:S01]  /*38f0*/  IMAD R7, R7, UR5, RZ ;  /* 0x0000000507077c24 */ /* 0x000fe2000f8e02ff */
[C---:B------:R-:W-:Y:S01]  /*3900*/  SEL R14, R3.reuse, R14, !P5 ;  /* 0x0000000e030e7207 */ /* 0x040fe20006800000 */
[----:B------:R-:W-:Y:S01]  /*3910*/  IMAD R8, R8, UR5, RZ ;  /* 0x0000000508087c24 */ /* 0x000fe2000f8e02ff */
[C---:B------:R-:W-:Y:S01]  /*3920*/  SEL R15, R3.reuse, R15, !P5 ;  /* 0x0000000f030f7207 */ /* 0x040fe20006800000 */
[----:B------:R-:W-:Y:S01]  /*3930*/  IMAD R10, R10, UR5, RZ ;  /* 0x000000050a0a7c24 */ /* 0x000fe2000f8e02ff */
[----:B------:R-:W-:Y:S01]  /*3940*/  SEL R16, R3, R16, !P5 ;  /* 0x0000001003107207 */ /* 0x000fe20006800000 */
        /* <DEDUP_REMOVED lines=107> */
[----:B------:R-:W0:Y:S01]  /*4000*/  LDC.64 R2, c[0x0][0x218] ;  /* 0x00008600ff027b82 */ /* 0x000e220000000a00 */
[----:B------:R-:W-:Y:S01]  /*4010*/  IMAD R89, R89, UR5, RZ ;  /* 0x0000000559597c24 */ /* 0x000fe2000f8e02ff */
[----:B------:R-:W-:Y:S01]  /*4020*/  LEA R76, P0, R77, UR6, 0x1 ;  /* 0x000000064d4c7c11 */ /* 0x000fe2000f8008ff */
[----:B------:R-:W-:Y:S01]  /*4030*/  IMAD R91, R91, UR5, RZ ;  /* 0x000000055b5b7c24 */ /* 0x000fe2000f8e02ff */
[----:B------:R-:W-:Y:S01]  /*4040*/  UIADD3 UR6, UR12, 0x4000, URZ ;  /* 0x000040000c067890 */ /* 0x000fe2000fffe03f */
[----:B------:R-:W-:Y:S01]  /*4050*/  IMAD R42, R42, UR5, RZ ;  /* 0x000000052a2a7c24 */ /* 0x000fe2000f8e02ff */
[----:B------:R-:W-:Y:S01]  /*4060*/  UMOV UR4, URZ ;  /* 0x0000003f00047c82 */ /* 0x000fe20008000000 */
[----:B------:R-:W-:Y:S01]  /*4070*/  IMAD R93, R93, UR5, RZ ;  /* 0x000000055d5d7c24 */ /* 0x000fe2000f8e02ff */
[----:B------:R-:W-:Y:S01]  /*4080*/  USHF.R.U32.HI UR10, URZ, 0x4, UR6 ;  /* 0x000000043f0a7899 */ /* 0x000fe20008011606 */
[----:B------:R-:W-:Y:S01]  /*4090*/  IMAD R95, R95, UR5, RZ ;  /* 0x000000055f5f7c24 */ /* 0x000fe2000f8e02ff */
[----:B------:R-:W-:Y:S01]  /*40a0*/  UIADD3 UR6, UP0, UR8, 0x80, URZ ;  /* 0x0000008008067890 */ /* 0x000fe2000ff1e03f */
[----:B------:R-:W-:Y:S01]  /*40b0*/  IMAD R97, R97, UR5, RZ ;  /* 0x0000000561617c24 */ /* 0x000fe2000f8e02ff */
[----:B------:R-:W-:Y:S01]  /*40c0*/  USGXT.U32 UR10, UR10, 0xe ;  /* 0x0000000e0a0a789a */ /* 0x000fe20008000000 */
[----:B------:R-:W-:Y:S01]  /*40d0*/  IMAD R78, R78, UR41, RZ ;  /* 0x000000294e4e7c24 */ /* 0x000fe2000f8e02ff */
[----:B------:R-:W-:Y:S01]  /*40e0*/  LEA.HI.X.SX32 R77, R77, UR7, 0x1, P0 ;  /* 0x000000074d4d7c11 */ /* 0x000fe200080f0eff */
[----:B------:R-:W-:Y:S01]  /*40f0*/  UIADD3.X UR7, UR4, 0x40000040, URZ, UP0, !UPT ;  /* 0x4000004004077890 */ /* 0x000fe200087fe43f */
[----:B------:R-:W-:Y:S01]  /*4100*/  CS2R R44, SRZ ;  /* 0x00000000002c7805 */ /* 0x000fe2000001ff00 */
[----:B------:R-:W-:Y:S01]  /*4110*/  UMOV UR5, URZ ;  /* 0x0000003f00057c82 */ /* 0x000fe20008000000 */
[----:B------:R-:W-:Y:S01]  /*4120*/  UMOV UR4, UR6 ;  /* 0x0000000600047c82 */ /* 0x000fe20008000000 */
[----:B------:R-:W-:Y:S01]  /*4130*/  SHF.R.S32.HI R243, RZ, 0x7, R243 ;  /* 0x00000007fff37819 */ /* 0x000fe200000114f3 */
[----:B------:R-:W-:-:S02]  /*4140*/  IMAD R249, R249, UR41, RZ ;  /* 0x00000029f9f97c24 */ /* 0x000fc4000f8e02ff */
[----:B------:R-:W-:Y:S01]  /*4150*/  IMAD R248, R248, UR41, RZ ;  /* 0x00000029f8f87c24 */ /* 0x000fe2000f8e02ff */
[-C--:B0-----:R-:W-:Y:S01]  /*4160*/  LEA R187, P2, R6, R2.reuse, 0x1 ;  /* 0x0000000206bb7211 */ /* 0x081fe200078408ff */
[----:B------:R-:W-:Y:S01]  /*4170*/  IMAD R247, R247, UR41, RZ ;  /* 0x00000029f7f77c24 */ /* 0x000fe2000f8e02ff */
[-C--:B------:R-:W-:Y:S01]  /*4180*/  LEA R188, P3, R9, R2.reuse, 0x1 ;  /* 0x0000000209bc7211 */ /* 0x080fe200078608ff */
[----:B------:R-:W-:Y:S01]  /*4190*/  IMAD R246, R246, UR41, RZ ;  /* 0x00000029f6f67c24 */ /* 0x000fe2000f8e02ff */
[-C--:B------:R-:W-:Y:S01]  /*41a0*/  LEA R166, P4, R7, R2.reuse, 0x1 ;  /* 0x0000000207a67211 */ /* 0x080fe200078808ff */
[----:B------:R-:W-:Y:S01]  /*41b0*/  IMAD R245, R245, UR41, RZ ;  /* 0x00000029f5f57c24 */ /* 0x000fe2000f8e02ff */
[-C--:B------:R-:W-:Y:S01]  /*41c0*/  LEA R189, P5, R8, R2.reuse, 0x1 ;  /* 0x0000000208bd7211 */ /* 0x080fe200078a08ff */
[----:B------:R-:W-:Y:S01]  /*41d0*/  IMAD R244, R244, UR41, RZ ;  /* 0x00000029f4f47c24 */ /* 0x000fe2000f8e02ff */
[----:B------:R-:W-:Y:S02]  /*41e0*/  LEA R190, P6, R10, R2, 0x1 ;  /* 0x000000020abe7211 */ /* 0x000fe400078c08ff */
[----:B------:R-:W-:-:S02]  /*41f0*/  LEA.HI.X.SX32 R162, R6, R3, 0x1, P2 ;  /* 0x0000000306a27211 */ /* 0x000fc400010f0eff */
[-C--:B------:R-:W-:Y:S02]  /*4200*/  LEA.HI.X.SX32 R164, R9, R3.reuse, 0x1, P3 ;  /* 0x0000000309a47211 */ /* 0x080fe400018f0eff */
[-C--:B------:R-:W-:Y:S02]  /*4210*/  LEA.HI.X.SX32 R58, R7, R3.reuse, 0x1, P4 ;  /* 0x00000003073a7211 */ /* 0x080fe400020f0eff */
[----:B------:R-:W-:Y:S02]  /*4220*/  LEA.HI.X.SX32 R59, R8, R3, 0x1, P5 ;  /* 0x00000003083b7211 */ /* 0x000fe400028f0eff */
[-C--:B------:R-:W-:Y:S02]  /*4230*/  LEA R191, P1, R11, R2.reuse, 0x1 ;  /* 0x000000020bbf7211 */ /* 0x080fe400078208ff */
[-C--:B------:R-:W-:Y:S02]  /*4240*/  LEA R192, P2, R12, R2.reuse, 0x1 ;  /* 0x000000020cc07211 */ /* 0x080fe400078408ff */
[----:B------:R-:W-:-:S02]  /*4250*/  LEA R193, P3, R13, R2, 0x1 ;  /* 0x000000020dc17211 */ /* 0x000fc400078608ff */
[-C--:B------:R-:W-:Y:S02]  /*4260*/  LEA R194, P4, R14, R2.reuse, 0x1 ;  /* 0x000000020ec27211 */ /* 0x080fe400078808ff */
[-C--:B------:R-:W-:Y:S02]  /*4270*/  LEA R195, P5, R15, R2.reuse, 0x1 ;  /* 0x000000020fc37211 */ /* 0x080fe400078a08ff */
[-C--:B------:R-:W-:Y:S02]  /*4280*/  LEA.HI.X.SX32 R60, R10, R3.reuse, 0x1, P6 ;  /* 0x000000030a3c7211 */ /* 0x080fe400030f0eff */
[----:B------:R-:W-:Y:S02]  /*4290*/  LEA R196, P6, R16, R2, 0x1 ;  /* 0x0000000210c47211 */ /* 0x000fe400078c08ff */
[-C--:B------:R-:W-:Y:S02]  /*42a0*/  LEA.HI.X.SX32 R61, R11, R3.reuse, 0x1, P1 ;  /* 0x000000030b3d7211 */ /* 0x080fe400008f0eff */
        /* <DEDUP_REMOVED lines=26> */
[----:B------:R-:W-:Y:S02]  /*4450*/  CS2R R24, SRZ ;  /* 0x0000000000187805 */ /* 0x000fe4000001ff00 */
[-C--:B------:R-:W-:Y:S02]  /*4460*/  LEA.HI.X.SX32 R186, R26, R3.reuse, 0x1, P4 ;  /* 0x000000031aba7211 */ /* 0x080fe400020f0eff */
[----:B------:R-:W-:Y:S02]  /*4470*/  LEA.HI.X.SX32 R138, R27, R3, 0x1, P5 ;  /* 0x000000031b8a7211 */ /* 0x000fe400028f0eff */
[----:B------:R-:W-:Y:S02]  /*4480*/  CS2R R26, SRZ ;  /* 0x00000000001a7805 */ /* 0x000fe4000001ff00 */
[----:B------:R-:W-:-:S02]  /*4490*/  LEA R10, P1, R29, R2, 0x1 ;  /* 0x000000021d0a7211 */ /* 0x000fc400078208ff */
[-C--:B------:R-:W-:Y:S02]  /*44a0*/  LEA R11, P2, R30, R2.reuse, 0x1 ;  /* 0x000000021e0b7211 */ /* 0x080fe400078408ff */
[-C--:B------:R-:W-:Y:S02]  /*44b0*/  LEA R12, P3, R31, R2.reuse, 0x1 ;  /* 0x000000021f0c7211 */ /* 0x080fe400078608ff */
[-C--:B------:R-:W-:Y:S02]  /*44c0*/  LEA R13, P4, R32, R2.reuse, 0x1 ;  /* 0x00000002200d7211 */ /* 0x080fe400078808ff */
[-C--:B------:R-:W-:Y:S02]  /*44d0*/  LEA R14, P5, R33, R2.reuse, 0x1 ;  /* 0x00000002210e7211 */ /* 0x080fe400078a08ff */
[----:B------:R-:W-:Y:S02]  /*44e0*/  LEA.HI.X.SX32 R136, R28, R3, 0x1, P6 ;  /* 0x000000031c887211 */ /* 0x000fe400030f0eff */
[----:B------:R-:W-:-:S02]  /*44f0*/  LEA R15, P6, R34, R2, 0x1 ;  /* 0x00000002220f7211 */ /* 0x000fc400078c08ff */
[-C--:B------:R-:W-:Y:S02]  /*4500*/  LEA.HI.X.SX32 R170, R29, R3.reuse, 0x1, P1 ;  /* 0x000000031daa7211 */ /* 0x080fe400008f0eff */
[----:B------:R-:W-:Y:S02]  /*4510*/  CS2R R28, SRZ ;  /* 0x00000000001c7805 */ /* 0x000fe4000001ff00 */
[-C--:B------:R-:W-:Y:S02]  /*4520*/  LEA.HI.X.SX32 R134, R30, R3.reuse, 0x1, P2 ;  /* 0x000000031e867211 */ /* 0x080fe400010f0eff */
[-C--:B------:R-:W-:Y:S02]  /*4530*/  LEA.HI.X.SX32 R171, R31, R3.reuse, 0x1, P3 ;  /* 0x000000031fab7211 */ /* 0x080fe400018f0eff */
[----:B------:R-:W-:Y:S02]  /*4540*/  CS2R R30, SRZ ;  /* 0x00000000001e7805 */ /* 0x000fe4000001ff00 */
[----:B------:R-:W-:-:S02]  /*4550*/  LEA.HI.X.SX32 R132, R32, R3, 0x1, P4 ;  /* 0x0000000320847211 */ /* 0x000fc400020f0eff */
[----:B------:R-:W-:Y:S02]  /*4560*/  LEA.HI.X.SX32 R172, R33, R3, 0x1, P5 ;  /* 0x0000000321ac7211 */ /* 0x000fe400028f0eff */
[----:B------:R-:W-:Y:S02]  /*4570*/  CS2R R32, SRZ ;  /* 0x0000000000207805 */ /* 0x000fe4000001ff00 */
[-C--:B------:R-:W-:Y:S02]  /*4580*/  LEA R16, P1, R35, R2.reuse, 0x1 ;  /* 0x0000000223107211 */ /* 0x080fe400078208ff */
[-C--:B------:R-:W-:Y:S02]  /*4590*/  LEA R5, P2, R36, R2.reuse, 0x1 ;  /* 0x0000000224057211 */ /* 0x080fe400078408ff */
[-C--:B------:R-:W-:Y:S02]  /*45a0*/  LEA R57, P3, R37, R2.reuse, 0x1 ;  /* 0x0000000225397211 */ /* 0x080fe400078608ff */
[----:B------:R-:W-:-:S02]  /*45b0*/  LEA R56, P4, R40, R2, 0x1 ;  /* 0x0000000228387211 */ /* 0x000fc400078808ff */
[-C--:B------:R-:W-:Y:S02]  /*45c0*/  LEA R23, P5, R38, R2.reuse, 0x1 ;  /* 0x0000000226177211 */ /* 0x080fe400078a08ff */
[-C--:B------:R-:W-:Y:S02]  /*45d0*/  LEA.HI.X.SX32 R130, R34, R3.reuse, 0x1, P6 ;  /* 0x0000000322827211 */ /* 0x080fe400030f0eff */
[----:B------:R-:W-:Y:S02]  /*45e0*/  LEA R22, P6, R39, R2, 0x1 ;  /* 0x0000000227167211 */ /* 0x000fe400078c08ff */
[-C--:B------:R-:W-:Y:S02]  /*45f0*/  LEA.HI.X.SX32 R173, R35, R3.reuse, 0x1, P1 ;  /* 0x0000000323ad7211 */ /* 0x080fe400008f0eff */
[----:B------:R-:W-:Y:S02]  /*4600*/  CS2R R34, SRZ ;  /* 0x0000000000227805 */ /* 0x000fe4000001ff00 */
[----:B------:R-:W-:-:S02]  /*4610*/  LEA.HI.X.SX32 R174, R36, R3, 0x1, P2 ;  /* 0x0000000324ae7211 */ /* 0x000fc400010f0eff */
[-C--:B------:R-:W-:Y:S02]  /*4620*/  LEA.HI.X.SX32 R128, R37, R3.reuse, 0x1, P3 ;  /* 0x0000000325807211 */ /* 0x080fe400018f0eff */
[----:B------:R-:W-:Y:S02]  /*4630*/  CS2R R36, SRZ ;  /* 0x0000000000247805 */ /* 0x000fe4000001ff00 */
[-C--:B------:R-:W-:Y:S02]  /*4640*/  LEA.HI.X.SX32 R175, R40, R3.reuse, 0x1, P4 ;  /* 0x0000000328af7211 */ /* 0x080fe400020f0eff */
[----:B------:R-:W-:Y:S02]  /*4650*/  LEA.HI.X.SX32 R126, R38, R3, 0x1, P5 ;  /* 0x00000003267e7211 */ /* 0x000fe400028f0eff */
[-C--:B------:R-:W-:Y:S02]  /*4660*/  LEA R21, P1, R41, R2.reuse, 0x1 ;  /* 0x0000000229157211 */ /* 0x080fe400078208ff */
[----:B------:R-:W-:-:S02]  /*4670*/  LEA R20, P2, R43, R2, 0x1 ;  /* 0x000000022b147211 */ /* 0x000fc400078408ff */
[-C--:B------:R-:W-:Y:S02]  /*4680*/  LEA R19, P3, R47, R2.reuse, 0x1 ;  /* 0x000000022f137211 */ /* 0x080fe400078608ff */
[-C--:B------:R-:W-:Y:S02]  /*4690*/  LEA R4, P4, R49, R2.reuse, 0x1 ;  /* 0x0000000231047211 */ /* 0x080fe400078808ff */
[-C--:B------:R-:W-:Y:S02]  /*46a0*/  LEA R18, P5, R51, R2.reuse, 0x1 ;  /* 0x0000000233127211 */ /* 0x080fe400078a08ff */
[----:B------:R-:W-:Y:S02]  /*46b0*/  LEA.HI.X.SX32 R176, R39, R3, 0x1, P6 ;  /* 0x0000000327b07211 */ /* 0x000fe400030f0eff */
[----:B------:R-:W-:Y:S02]  /*46c0*/  CS2R R38, SRZ ;  /* 0x0000000000267805 */ /* 0x000fe4000001ff00 */
[----:B------:R-:W-:-:S02]  /*46d0*/  LEA R17, P6, R53, R2, 0x1 ;  /* 0x0000000235117211 */ /* 0x000fc400078c08ff */
[-C--:B------:R-:W-:Y:S02]  /*46e0*/  LEA.HI.X.SX32 R177, R41, R3.reuse, 0x1, P1 ;  /* 0x0000000329b17211 */ /* 0x080fe400008f0eff */
[----:B------:R-:W-:Y:S02]  /*46f0*/  CS2R R40, SRZ ;  /* 0x0000000000287805 */ /* 0x000fe4000001ff00 */
[-C--:B------:R-:W-:Y:S02]  /*4700*/  LEA.HI.X.SX32 R178, R43, R3.reuse, 0x1, P2 ;  /* 0x000000032bb27211 */ /* 0x080fe400010f0eff */
[-C--:B------:R-:W-:Y:S02]  /*4710*/  LEA.HI.X.SX32 R179, R47, R3.reuse, 0x1, P3 ;  /* 0x000000032fb37211 */ /* 0x080fe400018f0eff */
[----:B------:R-:W-:Y:S02]  /*4720*/  CS2R R46, SRZ ;  /* 0x00000000002e7805 */ /* 0x000fe4000001ff00 */
[----:B------:R-:W-:-:S02]  /*4730*/  LEA.HI.X.SX32 R183, R49, R3, 0x1, P4 ;  /* 0x0000000331b77211 */ /* 0x000fc400020f0eff */
[----:B------:R-:W-:Y:S02]  /*4740*/  CS2R R48, SRZ ;  /* 0x0000000000307805 */ /* 0x000fe4000001ff00 */
[----:B------:R-:W-:Y:S02]  /*4750*/  LEA.HI.X.SX32 R180, R51, R3, 0x1, P5 ;  /* 0x0000000333b47211 */ /* 0x000fe400028f0eff */
[----:B------:R-:W-:Y:S02]  /*4760*/  CS2R R50, SRZ ;  /* 0x0000000000327805 */ /* 0x000fe4000001ff00 */
[-C--:B------:R-:W-:Y:S02]  /*4770*/  LEA R6, P1, R55, R2.reuse, 0x1 ;  /* 0x0000000237067211 */ /* 0x080fe400078208ff */
[-C--:B------:R-:W-:Y:S02]  /*4780*/  LEA R7, P2, R182, R2.reuse, 0x1 ;  /* 0x00000002b6077211 */ /* 0x080fe400078408ff */
[----:B------:R-:W-:-:S02]  /*4790*/  LEA R8, P3, R184, R2, 0x1 ;  /* 0x00000002b8087211 */ /* 0x000fc400078608ff */
[-C--:B------:R-:W-:Y:S02]  /*47a0*/  LEA R223, P4, R80, R2.reuse, 0x1 ;  /* 0x0000000250df7211 */ /* 0x080fe400078808ff */
[-C--:B------:R-:W-:Y:S02]  /*47b0*/  LEA R224, P5, R82, R2.reuse, 0x1 ;  /* 0x0000000252e07211 */ /* 0x080fe400078a08ff */
[-C--:B------:R-:W-:Y:S02]  /*47c0*/  LEA.HI.X.SX32 R181, R53, R3.reuse, 0x1, P6 ;  /* 0x0000000335b57211 */ /* 0x080fe400030f0eff */
[----:B------:R-:W-:Y:S02]  /*47d0*/  CS2R R52, SRZ ;  /* 0x0000000000347805 */ /* 0x000fe4000001ff00 */
[----:B------:R-:W-:Y:S02]  /*47e0*/  LEA R225, P6, R84, R2, 0x1 ;  /* 0x0000000254e17211 */ /* 0x000fe400078c08ff */
[----:B------:R-:W-:-:S02]  /*47f0*/  LEA.HI.X.SX32 R185, R55, R3, 0x1, P1 ;  /* 0x0000000337b97211 */ /* 0x000fc400008f0eff */
[----:B------:R-:W-:Y:S02]  /*4800*/  CS2R R54, SRZ ;  /* 0x0000000000367805 */ /* 0x000fe4000001ff00 */
[-C--:B------:R-:W-:Y:S02]  /*4810*/  LEA.HI.X.SX32 R182, R182, R3.reuse, 0x1, P2 ;  /* 0x00000003b6b67211 */ /* 0x080fe400010f0eff */
[-C--:B------:R-:W-:Y:S02]  /*4820*/  LEA.HI.X.SX32 R184, R184, R3.reuse, 0x1, P3 ;  /* 0x00000003b8b87211 */ /* 0x080fe400018f0eff */
[-C--:B------:R-:W-:Y:S02]  /*4830*/  LEA.HI.X.SX32 R80, R80, R3.reuse, 0x1, P4 ;  /* 0x0000000350507211 */ /* 0x080fe400020f0eff */
[----:B------:R-:W-:Y:S02]  /*4840*/  LEA.HI.X.SX32 R82, R82, R3, 0x1, P5 ;  /* 0x0000000352527211 */ /* 0x000fe400028f0eff */
        /* <DEDUP_REMOVED lines=28> */
[----:B------:R-:W-:Y:S02]  /*4a10*/  LEA R239, P5, R97, R2, 0x1 ;  /* 0x0000000261ef7211 */ /* 0x000fe400078a08ff */
[----:B------:R-:W-:Y:S02]  /*4a20*/  LEA.HI R2, R90, 0xe, RZ, 0x1a ;  /* 0x0000000e5a027811 */ /* 0x000fe400078fd0ff */
[----:B------:R-:W-:-:S02]  /*4a30*/  LOP3.LUT R85, R0, 0x78, RZ, 0xfc, !PT ;  /* 0x0000007800557812 */ /* 0x000fc400078efcff */
[-C--:B------:R-:W-:Y:S01]  /*4a40*/  LEA.HI.X.SX32 R213, R89, R3.reuse, 0x1, P6 ;  /* 0x0000000359d57211 */ /* 0x080fe200030f0eff */
[----:B------:R-:W-:Y:S01]  /*4a50*/  IMAD R2, R2, UR41, RZ ;  /* 0x0000002902027c24 */ /* 0x000fe2000f8e02ff */
        /* <DEDUP_REMOVED lines=8> */
[----:B------:R-:W-:Y:S01]  /*4ae0*/  LEA.HI.X.SX32 R218, R97, R3, 0x1, P5 ;  /* 0x0000000361da7211 */ /* 0x000fe200028f0eff */
[----:B------:R-:W-:Y:S01]  /*4af0*/  IMAD R2, R124, UR41, RZ ;  /* 0x000000297c027c24 */ /* 0x000fe2000f8e02ff */
[----:B------:R-:W-:Y:S01]  /*4b00*/  LOP3.LUT R89, R0, 0x7c, RZ, 0xfc, !PT ;  /* 0x0000007c00597812 */ /* 0x000fe200078efcff */
[----:B------:R-:W-:Y:S01]  /*4b10*/  IMAD R2, R122, UR41, RZ ;  /* 0x000000297a027c24 */ /* 0x000fe2000f8e02ff */
[----:B------:R-:W-:Y:S01]  /*4b20*/  LEA.HI R3, R90, 0x1e, RZ, 0x1a ;  /* 0x0000001e5a037811 */ /* 0x000fe200078fd0ff */
[----:B------:R-:W-:Y:S01]  /*4b30*/  IMAD R2, R120, UR41, RZ ;  /* 0x0000002978027c24 */ /* 0x000fe2000f8e02ff */
[----:B------:R-:W-:Y:S01]  /*4b40*/  LOP3.LUT R87, R0, 0x7a, RZ, 0xfc, !PT ;  /* 0x0000007a00577812 */ /* 0x000fe200078efcff */
[----:B------:R-:W-:Y:S01]  /*4b50*/  IMAD R78, R89, UR41, RZ ;  /* 0x00000029594e7c24 */ /* 0x000fe2000f8e02ff */
[C---:B------:R-:W-:Y:S01]  /*4b60*/  LEA.HI R79, R90.reuse, 0x3e, RZ, 0x1a ;  /* 0x0000003e5a4f7811 */ /* 0x040fe200078fd0ff */
[----:B------:R-:W-:Y:S01]  /*4b70*/  IMAD R3, R3, UR41, RZ ;  /* 0x0000002903037c24 */ /* 0x000fe2000f8e02ff */
[----:B------:R-:W-:Y:S01]  /*4b80*/  LEA.HI R81, R90, 0x4e, RZ, 0x1a ;  /* 0x0000004e5a517811 */ /* 0x000fe200078fd0ff */
[----:B------:R-:W-:Y:S01]  /*4b90*/  IMAD R78, R139, UR41, RZ ;  /* 0x000000298b4e7c24 */ /* 0x000fe2000f8e02ff */
[----:B------:R-:W-:Y:S01]  /*4ba0*/  LOP3.LUT R97, R0, 0x12, RZ, 0xfc, !PT ;  /* 0x0000001200617812 */ /* 0x000fe200078efcff */
[----:B------:R-:W-:Y:S01]  /*4bb0*/  IMAD R3, R87, UR41, RZ ;  /* 0x0000002957037c24 */ /* 0x000fe2000f8e02ff */
[----:B------:R-:W-:Y:S01]  /*4bc0*/  LEA.HI R83, R90, 0x5e, RZ, 0x1a ;  /* 0x0000005e5a537811 */ /* 0x000fe200078fd0ff */
[----:B------:R-:W-:Y:S01]  /*4bd0*/  IMAD R78, R133, UR41, RZ ;  /* 0x00000029854e7c24 */ /* 0x000fe2000f8e02ff */
[----:B------:R-:W-:Y:S01]  /*4be0*/  LOP3.LUT R93, R0, 0x8, RZ, 0xfc, !PT ;  /* 0x00000008005d7812 */ /* 0x000fe200078efcff */
[----:B------:R-:W-:Y:S01]  /*4bf0*/  IMAD R3, R140, UR9, RZ ;  /* 0x000000098c037c24 */ /* 0x000fe2000f8e02ff */
[----:B------:R-:W-:Y:S01]  /*4c00*/  UIADD3 UR9, UP0, UR10, 0x2, URZ ;  /* 0x000000020a097890 */ /* 0x000fe2000ff1e03f */
[----:B------:R-:W-:Y:S01]  /*4c10*/  IMAD R78, R127, UR41, RZ ;  /* 0x000000297f4e7c24 */ /* 0x000fe2000f8e02ff */
[C---:B------:R-:W-:Y:S01]  /*4c20*/  LOP3.LUT R95, R0.reuse, 0xc, RZ, 0xfc, !PT ;  /* 0x0000000c005f7812 */ /* 0x040fe200078efcff */
[----:B------:R-:W-:Y:S01]  /*4c30*/  IMAD R78, R123, UR41, RZ ;  /* 0x000000297b4e7c24 */ /* 0x000fe2000f8e02ff */
[----:B------:R-:W-:Y:S01]  /*4c40*/  UIADD3.X UR11, UR5, 0x40000040, URZ, UP0, !UPT ;  /* 0x40000040050b7890 */ /* 0x000fe200087fe43f */
[----:B------:R-:W-:Y:S01]  /*4c50*/  IMAD R79, R79, UR41, RZ ;  /* 0x000000294f4f7c24 */ /* 0x000fe2000f8e02ff */
[C---:B------:R-:W-:Y:S01]  /*4c60*/  LOP3.LUT R90, R0.reuse, 0x2, RZ, 0xfc, !PT ;  /* 0x00000002005a7812 */ /* 0x040fe200078efcff */
[----:B------:R-:W-:Y:S01]  /*4c70*/  IMAD R78, R121, UR41, RZ ;  /* 0x00000029794e7c24 */ /* 0x000fe2000f8e02ff */
[----:B------:R-:W-:Y:S01]  /*4c80*/  LOP3.LUT R91, R0, 0x4, RZ, 0xfc, !PT ;  /* 0x00000004005b7812 */ /* 0x000fe200078efcff */
[----:B------:R-:W-:Y:S01]  /*4c90*/  IMAD R2, R117, UR41, RZ ;  /* 0x0000002975027c24 */ /* 0x000fe2000f8e02ff */
[----:B------:R-:W-:Y:S01]  /*4ca0*/  CS2R R42, SRZ ;  /* 0x00000000002a7805 */ /* 0x000fe2000001ff00 */
[----:B------:R-:W-:Y:S01]  /*4cb0*/  IMAD R79, R137, UR41, RZ ;  /* 0x00000029894f7c24 */ /* 0x000fe2000f8e02ff */
[----:B------:R-:W-:Y:S01]  /*4cc0*/  UMOV UR5, UR7 ;  /* 0x0000000700057c82 */ /* 0x000fe20008000000 */
[----:B------:R-:W-:Y:S01]  /*4cd0*/  IMAD R78, R118, UR41, RZ ;  /* 0x00000029764e7c24 */ /* 0x000fe2000f8e02ff */
[----:B------:R-:W-:Y:S01]  /*4ce0*/  UMOV UR6, UR9 ;  /* 0x0000000900067c82 */ /* 0x000fe20008000000 */
[----:B------:R-:W-:Y:S01]  /*4cf0*/  IMAD R2, R116, UR41, RZ ;  /* 0x0000002974027c24 */ /* 0x000fe2000f8e02ff */
[----:B------:R-:W-:Y:S01]  /*4d00*/  UMOV UR7, UR11 ;  /* 0x0000000b00077c82 */ /* 0x000fe20008000000 */
[----:B------:R-:W-:Y:S01]  /*4d10*/  IMAD R79, R131, UR41, RZ ;  /* 0x00000029834f7c24 */ /* 0x000fe2000f8e02ff */
[----:B------:R-:W-:Y:S01]  /*4d20*/  UIADD3.64 UR16, UR4, 0x80, URZ ;  /* 0x0000008004107897 */ /* 0x000fe2000fffe03f */
        /* <DEDUP_REMOVED lines=9> */
[----:B------:R-:W-:Y:S01]  /*4dc0*/  SHF.R.S32.HI R2, RZ, 0x1f, R3 ;  /* 0x0000001fff027819 */ /* 0x000fe20000011403 */
[----:B------:R-:W-:Y:S01]  /*4dd0*/  IMAD R81, R81, UR41, RZ ;  /* 0x0000002951517c24 */ /* 0x000fe2000f8e02ff */
[----:B------:R-:W-:Y:S01]  /*4de0*/  UIADD3.64 UR36, UR4, 0x300, URZ ;  /* 0x0000030004247897 */ /* 0x000fe2000fffe03f */
[----:B------:R-:W-:Y:S01]  /*4df0*/  IMAD R79, R119, UR41, RZ ;  /* 0x00000029774f7c24 */ /* 0x000fe2000f8e02ff */
[----:B------:R-:W-:Y:S01]  /*4e00*/  SHF.L.U64.HI R2, R3, 0x1, R2 ;  /* 0x0000000103027819 */ /* 0x000fe20000010202 */
        /* <DEDUP_REMOVED lines=12> */
[----:B------:R-:W-:-:S02]  /*4ed0*/  IMAD R78, R105, UR41, RZ ;  /* 0x00000029694e7c24 */ /* 0x000fc4000f8e02ff */
[----:B------:R-:W-:Y:S02]  /*4ee0*/  IMAD R81, R104, UR41, RZ ;  /* 0x0000002968517c24 */ /* 0x000fe4000f8e02ff */
[----:B------:R-:W-:Y:S02]  /*4ef0*/  IMAD R79, R103, UR41, RZ ;  /* 0x00000029674f7c24 */ /* 0x000fe4000f8e02ff */
[----:B------:R-:W-:Y:S02]  /*4f00*/  IMAD R78, R102, UR41, RZ ;  /* 0x00000029664e7c24 */ /* 0x000fe4000f8e02ff */
[----:B------:R-:W-:Y:S02]  /*4f10*/  IMAD R81, R101, UR41, RZ ;  /* 0x0000002965517c24 */ /* 0x000fe4000f8e02ff */
[----:B------:R-:W-:Y:S02]  /*4f20*/  IMAD R79, R100, UR41, RZ ;  /* 0x00000029644f7c24 */ /* 0x000fe4000f8e02ff */
[----:B------:R-:W-:-:S02]  /*4f30*/  IMAD R78, R99, UR41, RZ ;  /* 0x00000029634e7c24 */ /* 0x000fc4000f8e02ff */
[----:B------:R-:W-:Y:S02]  /*4f40*/  IMAD.SHL.U32 R3, R3, 0x2, RZ ;  /* 0x0000000203037824 */ /* 0x000fe400078e00ff */
[----:B------:R-:W-:Y:S02]  /*4f50*/  IMAD R81, R98, UR41, RZ ;  /* 0x0000002962517c24 */ /* 0x000fe4000f8e02ff */
[----:B------:R-:W-:Y:S02]  /*4f60*/  IMAD R79, R97, UR41, RZ ;  /* 0x00000029614f7c24 */ /* 0x000fe4000f8e02ff */
[----:B------:R-:W-:Y:S02]  /*4f70*/  IMAD R78, R96, UR41, RZ ;  /* 0x00000029604e7c24 */ /* 0x000fe4000f8e02ff */
[----:B------:R-:W-:Y:S02]  /*4f80*/  IMAD R81, R95, UR41, RZ ;  /* 0x000000295f517c24 */ /* 0x000fe4000f8e02ff */
[----:B------:R-:W-:-:S02]  /*4f90*/  IMAD R79, R94, UR41, RZ ;  /* 0x000000295e4f7c24 */ /* 0x000fc4000f8e02ff */
[----:B------:R-:W-:Y:S02]  /*4fa0*/  IMAD R78, R93, UR41, RZ ;  /* 0x000000295d4e7c24 */ /* 0x000fe4000f8e02ff */
[----:B------:R-:W-:Y:S02]  /*4fb0*/  IMAD R83, R83, UR41, RZ ;  /* 0x0000002953537c24 */ /* 0x000fe4000f8e02ff */
[----:B------:R-:W-:Y:S02]  /*4fc0*/  IMAD R81, R92, UR41, RZ ;  /* 0x000000295c517c24 */ /* 0x000fe4000f8e02ff */
[----:B------:R-:W-:Y:S02]  /*4fd0*/  IMAD R79, R91, UR41, RZ ;  /* 0x000000295b4f7c24 */ /* 0x000fe4000f8e02ff */
[----:B------:R-:W-:Y:S01]  /*4fe0*/  IMAD R78, R90, UR41, RZ ;  /* 0x000000295a4e7c24 */ /* 0x000fe2000f8e02ff */
[----:B------:R-:W-:-:S06]  /*4ff0*/  ULDC UR41, c[0x0][0x238] ;  /* 0x00008e0000297ab9 */ /* 0x000fcc0000000800 */
.L_x_1:
[C---:B------:R-:W-:Y:S01]  /*5000*/  LOP3.LUT R78, R0.reuse, 0x4, RZ, 0xfc, !PT ;  /* 0x00000004004e7812 */ /* 0x040fe200078efcff */
[----:B------:R-:W-:Y:S01]  /*5010*/  ULDC UR9, c[0x0][0x238] ;  /* 0x00008e0000097ab9 */ /* 0x000fe20000000800 */
[C---:B------:R-:W-:Y:S01]  /*5020*/  LOP3.LUT R92, R0.reuse, 0x4, RZ, 0xfc, !PT ;  /* 0x00000004005c7812 */ /* 0x040fe200078efcff */
[----:B------:R-:W-:Y:S01]  /*5030*/  ULDC UR11, c[0x0][0x238] ;  /* 0x00008e00000b7ab9 */ /* 0x000fe20000000800 */
[----:B------:R-:W-:Y:S01]  /*5040*/  LOP3.LUT R79, R0, 0x2, RZ, 0xfc, !PT ;  /* 0x00000002004f7812 */ /* 0x000fe200078efcff */
[----:B------:R-:W-:Y:S01]  /*5050*/  ULDC UR42, c[0x0][0x238] ;  /* 0x00008e00002a7ab9 */ /* 0x000fe20000000800 */
[----:B------:R-:W-:Y:S01]  /*5060*/  ISETP.GE.AND P4, PT, R78, UR40, PT ;  /* 0x000000284e007c0c */ /* 0x000fe2000bf86270 */
[----:B------:R-:W-:Y:S01]  /*5070*/  IMAD R92, R92, UR9, RZ ;  /* 0x000000095c5c7c24 */ /* 0x000fe2000f8e02ff */
[C---:B------:R-:W-:Y:S01]  /*5080*/  LOP3.LUT R90, R0.reuse, 0x2, RZ, 0xfc, !PT ;  /* 0x00000002005a7812 */ /* 0x040fe200078efcff */
[----:B------:R-:W-:Y:S01]  /*5090*/  IMAD R78, R0, UR42, RZ ;  /* 0x0000002a004e7c24 */ /* 0x000fe2000f8e02ff */
[----:B------:R-:W-:Y:S01]  /*50a0*/  ISETP.GE.AND P3, PT, R79, UR40, PT ;  /* 0x000000284f007c0c */ /* 0x000fe2000bf66270 */
[----:B------:R-:W-:Y:S01]  /*50b0*/  IMAD.WIDE R92, R92, 0x2, R76 ;  /* 0x000000025c5c7825 */ /* 0x000fe200078e024c */
[----:B------:R-:W-:Y:S01]  /*50c0*/  PRMT R87, RZ, 0x7610, R87 ;  /* 0x00007610ff577816 */ /* 0x000fe20000000057 */
[----:B------:R-:W-:Y:S01]  /*50d0*/  ULDC UR43, c[0x0][0x238] ;  /* 0x00008e00002b7ab9 */ /* 0x000fe20000000800 */
[----:B------:R-:W-:Y:S01]  /*50e0*/  ISETP.GE.AND P2, PT, R0, UR40, PT ;  /* 0x0000002800007c0c */ /* 0x000fe2000bf46270 */
[----:B------:R-:W-:Y:S01]  /*50f0*/  IMAD R90, R90, UR11, RZ ;  /* 0x0000000b5a5a7c24 */ /* 0x000fe2000f8e02ff */
[----:B------:R-:W-:Y:S01]  /*5100*/  LOP3.LUT R96, R0, 0x8, RZ, 0xfc, !PT ;  /* 0x0000000800607812 */ /* 0x000fe200078efcff */
[----:B------:R-:W-:Y:S01]  /*5110*/  IMAD.WIDE R78, R78, 0x2, R76 ;  /* 0x000000024e4e7825 */ /* 0x000fe200078e024c */
[----:B------:R-:W-:Y:S01]  /*5120*/  PRMT R101, RZ, 0x7610, R101 ;  /* 0x00007610ff657816 */ /* 0x000fe20000000065 */
[----:B------:R-:W2:Y:S01]  /*5130*/  @!P4 LDG.E.U16 R87, desc[UR14][R92.64] ;  /* 0x0000000e5c57c981 */ /* 0x000ea2000c1e1500 */
[----:B------:R-:W-:Y:S01]  /*5140*/  LOP3.LUT R95, R0, 0xa, RZ, 0xfc, !PT ;  /* 0x0000000a005f7812 */ /* 0x000fe200078efcff */
[----:B------:R-:W-:Y:S01]  /*5150*/  IMAD.WIDE R90, R90, 0x2, R76 ;  /* 0x000000025a5a7825 */ /* 0x000fe200078e024c */
[C---:B------:R-:W-:Y:S01]  /*5160*/  LOP3.LUT R94, R0.reuse, 0xc, RZ, 0xfc, !PT ;  /* 0x0000000c005e7812 */ /* 0x040fe200078efcff */
[----:B------:R-:W-:Y:S01]  /*5170*/  ULDC UR9, c[0x0][0x238] ;  /* 0x00008e0000097ab9 */ /* 0x000fe20000000800 */
[----:B------:R-:W-:Y:S01]  /*5180*/  LOP3.LUT R97, R0, 0x6, RZ, 0xfc, !PT ;  /* 0x0000000600617812 */ /* 0x000fe200078efcff */
[----:B------:R-:W-:Y:S01]  /*5190*/  ULDC UR42, c[0x0][0x238] ;  /* 0x00008e00002a7ab9 */ /* 0x000fe20000000800 */
[----:B------:R-:W-:Y:S01]  /*51a0*/  ISETP.GE.AND P4, PT, R96, UR40, PT ;  /* 0x0000002860007c0c */ /* 0x000fe2000bf86270 */
[----:B------:R0:W3:Y:S01]  /*51b0*/  @!P3 LDG.E.U16 R101, desc[UR14][R90.64] ;  /* 0x0000000e5a65b981 */ /* 0x0000e2000c1e1500 */
[----:B------:R-:W-:Y:S01]  /*51c0*/  ISETP.GE.AND P5, PT, R95, UR40, PT ;  /* 0x000000285f007c0c */ /* 0x000fe2000bfa6270 */
[----:B------:R-:W-:Y:S01]  /*51d0*/  ULDC UR11, c[0x0][0x238] ;  /* 0x00008e00000b7ab9 */ /* 0x000fe20000000800 */
[----:B------:R-:W-:Y:S01]  /*51e0*/  LOP3.LUT R96, R0, 0xc, RZ, 0xfc, !PT ;  /* 0x0000000c00607812 */ /* 0x000fe200078efcff */
[----:B------:R-:W1:Y:S01]  /*51f0*/  S2R R168, SR_TID.X ;  /* 0x0000000000a87919 */ /* 0x000e620000002100 */
[----:B------:R-:W-:-:S02]  /*5200*/  PRMT R122, RZ, 0x7610, R122 ;  /* 0x00007610ff7a7816 */ /* 0x000fc4000000007a */
[----:B------:R-:W-:Y:S02]  /*5210*/  ISETP.GE.AND P6, PT, R94, UR40, PT ;  /* 0x000000285e007c0c */ /* 0x000fe4000bfc6270 */
[C---:B------:R-:W-:Y:S02]  /*5220*/  LOP3.LUT R95, R0.reuse, 0x8, RZ, 0xfc, !PT ;  /* 0x00000008005f7812 */ /* 0x040fe400078efcff */
[----:B------:R-:W-:Y:S01]  /*5230*/  LOP3.LUT R94, R0, 0xa, RZ, 0xfc, !PT ;  /* 0x0000000a005e7812 */ /* 0x000fe200078efcff */
[----:B------:R-:W4:Y:S01]  /*5240*/  S2R R107, SR_TID.X ;  /* 0x00000000006b7919 */ /* 0x000f220000002100 */
[C---:B------:R-:W-:Y:S01]  /*5250*/  ISETP.GE.AND P3, PT, R97.reuse, UR40, PT ;  /* 0x0000002861007c0c */ /* 0x040fe2000bf66270 */
[----:B------:R-:W-:Y:S01]  /*5260*/  IMAD R97, R97, UR43, RZ ;  /* 0x0000002b61617c24 */ /* 0x000fe2000f8e02ff */
[----:B------:R-:W-:Y:S01]  /*5270*/  PRMT R99, RZ, 0x7610, R99 ;  /* 0x00007610ff637816 */ /* 0x000fe20000000063 */
[----:B------:R-:W-:Y:S01]  /*5280*/  IMAD R96, R96, UR9, RZ ;  /* 0x0000000960607c24 */ /* 0x000fe2000f8e02ff */
[----:B------:R5:W2:Y:S01]  /*5290*/  @!P2 LDG.E.U16 R122, desc[UR14][R78.64] ;  /* 0x0000000e4e7aa981 */ /* 0x000aa2000c1e1500 */
[----:B------:R-:W-:Y:S01]  /*52a0*/  IMAD R95, R95, UR42, RZ ;  /* 0x0000002a5f5f7c24 */ /* 0x000fe2000f8e02ff */
[----:B------:R-:W-:Y:S01]  /*52b0*/  PRMT R100, RZ, 0x7610, R100 ;  /* 0x00007610ff647816 */ /* 0x000fe20000000064 */
[----:B------:R-:W-:Y:S01]  /*52c0*/  IMAD R94, R94, UR11, RZ ;  /* 0x0000000b5e5e7c24 */ /* 0x000fe2000f8e02ff */
[----:B------:R-:W-:Y:S01]  /*52d0*/  PRMT R111, RZ, 0x7610, R111 ;  /* 0x00007610ff6f7816 */ /* 0x000fe2000000006f */
[--C-:B0-----:R-:W-:Y:S01]  /*52e0*/  IMAD.WIDE R90, R95, 0x2, R76.reuse ;  /* 0x000000025f5a7825 */ /* 0x101fe200078e024c */
[C---:B------:R-:W-:Y:S01]  /*52f0*/  LOP3.LUT R102, R0.reuse, 0x14, RZ, 0xfc, !PT ;  /* 0x0000001400667812 */ /* 0x040fe200078efcff */
[----:B------:R-:W-:Y:S01]  /*5300*/  ULDC UR11, c[0x0][0x238] ;  /* 0x00008e00000b7ab9 */ /* 0x000fe20000000800 */
[C---:B------:R-:W-:Y:S01]  /*5310*/  LOP3.LUT R103, R0.reuse, 0x12, RZ, 0xfc, !PT ;  /* 0x0000001200677812 */ /* 0x040fe200078efcff */
[----:B------:R-:W-:Y:S01]  /*5320*/  ULDC UR9, c[0x0][0x238] ;  /* 0x00008e0000097ab9 */ /* 0x000fe20000000800 */
[--C-:B-----5:R-:W-:Y:S01]  /*5330*/  IMAD.WIDE R78, R97, 0x2, R76.reuse ;  /* 0x00000002614e7825 */ /* 0x120fe200078e024c */
[----:B------:R-:W-:Y:S01]  /*5340*/  LOP3.LUT R106, R0, 0x10, RZ, 0xfc, !PT ;  /* 0x00000010006a7812 */ /* 0x000fe200078efcff */
[----:B------:R-:W5:Y:S01]  /*5350*/  @!P4 LDG.E.U16 R111, desc[UR14][R90.64] ;  /* 0x0000000e5a6fc981 */ /* 0x000f62000c1e1500 */
[----:B------:R-:W-:Y:S01]  /*5360*/  ULDC UR42, c[0x0][0x238] ;  /* 0x00008e00002a7ab9 */ /* 0x000fe20000000800 */
[----:B------:R-:W-:Y:S01]  /*5370*/  IMAD.WIDE R96, R96, 0x2, R76 ;  /* 0x0000000260607825 */ /* 0x000fe200078e024c */
[----:B------:R-:W-:Y:S01]  /*5380*/  PRMT R105, RZ, 0x7610, R105 ;  /* 0x00007610ff697816 */ /* 0x000fe20000000069 */
[----:B------:R-:W-:-:S02]  /*5390*/  ULDC UR43, c[0x0][0x238] ;  /* 0x00008e00002b7ab9 */ /* 0x000fc40000000800 */
[----:B------:R-:W-:Y:S01]  /*53a0*/  IMAD.WIDE R94, R94, 0x2, R76 ;  /* 0x000000025e5e7825 */ /* 0x000fe200078e024c */
[----:B------:R0:W3:Y:S01]  /*53b0*/  @!P6 LDG.E.U16 R99, desc[UR14][R96.64] ;  /* 0x0000000e6063e981 */ /* 0x0000e2000c1e1500 */
[----:B------:R-:W-:Y:S02]  /*53c0*/  ISETP.GE.AND P6, PT, R102, UR40, PT ;  /* 0x0000002866007c0c */ /* 0x000fe4000bfc6270 */
[----:B------:R-:W-:Y:S01]  /*53d0*/  PRMT R92, RZ, 0x7610, R92 ;  /* 0x00007610ff5c7816 */ /* 0x000fe2000000005c */
[----:B------:R1:W3:Y:S01]  /*53e0*/  @!P5 LDG.E.U16 R100, desc[UR14][R94.64] ;  /* 0x0000000e5e64d981 */ /* 0x0002e2000c1e1500 */
[C---:B------:R-:W-:Y:S01]  /*53f0*/  ISETP.GE.AND P5, PT, R103.reuse, UR40, PT ;  /* 0x0000002867007c0c */ /* 0x040fe2000bfa6270 */
[----:B------:R-:W-:Y:S01]  /*5400*/  IMAD R103, R103, UR11, RZ ;  /* 0x0000000b67677c24 */ /* 0x000fe2000f8e02ff */
[C---:B------:R-:W-:Y:S01]  /*5410*/  ISETP.GE.AND P4, PT, R106.reuse, UR40, PT ;  /* 0x000000286a007c0c */ /* 0x040fe2000bf86270 */
[----:B------:R-:W-:Y:S01]  /*5420*/  IMAD R106, R106, UR42, RZ ;  /* 0x0000002a6a6a7c24 */ /* 0x000fe2000f8e02ff */
[----:B----4-:R-:W-:Y:S01]  /*5430*/  LEA.HI R107, R107, 0xe, RZ, 0x1a ;  /* 0x0000000e6b6b7811 */ /* 0x010fe200078fd0ff */
[----:B------:R-:W-:Y:S01]  /*5440*/  IMAD R102, R102, UR9, RZ ;  /* 0x0000000966667c24 */ /* 0x000fe2000f8e02ff */
[----:B------:R4:W3:Y:S01]  /*5450*/  @!P3 LDG.E.U16 R92, desc[UR14][R78.64] ;  /* 0x0000000e4e5cb981 */ /* 0x0008e2000c1e1500 */
[----:B0-----:R-:W-:Y:S01]  /*5460*/  IMAD.WIDE R96, R103, 0x2, R76 ;  /* 0x0000000267607825 */ /* 0x001fe200078e024c */
[----:B-1----:R-:W-:Y:S01]  /*5470*/  LEA.HI R81, R168, 0xe, RZ, 0x1a ;  /* 0x0000000ea8517811 */ /* 0x002fe200078fd0ff */
[----:B------:R-:W-:Y:S01]  /*5480*/  ULDC UR9, c[0x0][0x238] ;  /* 0x00008e0000097ab9 */ /* 0x000fe20000000800 */
[----:B------:R-:W-:Y:S01]  /*5490*/  PRMT R110, RZ, 0x7610, R110 ;  /* 0x00007610ff6e7816 */ /* 0x000fe2000000006e */
[--C-:B------:R-:W-:Y:S01]  /*54a0*/  IMAD.WIDE R94, R106, 0x2, R76.reuse ;  /* 0x000000026a5e7825 */ /* 0x100fe200078e024c */
[----:B------:R-:W-:Y:S01]  /*54b0*/  LOP3.LUT R106, R0, 0x1c, RZ, 0xfc, !PT ;  /* 0x0000001c006a7812 */ /* 0x000fe200078efcff */
[----:B------:R-:W-:Y:S01]  /*54c0*/  ULDC UR42, c[0x0][0x238] ;  /* 0x00008e00002a7ab9 */ /* 0x000fe20000000800 */
[----:B------:R-:W-:Y:S01]  /*54d0*/  ISETP.GE.AND P0, PT, R81, UR40, PT ;  /* 0x0000002851007c0c */ /* 0x000fe2000bf06270 */
[----:B------:R-:W-:Y:S01]  /*54e0*/  IMAD.WIDE R102, R102, 0x2, R76 ;  /* 0x0000000266667825 */ /* 0x000fe200078e024c */
[----:B----4-:R-:W-:Y:S01]  /*54f0*/  PRMT R79, RZ, 0x7610, R79 ;  /* 0x00007610ff4f7816 */ /* 0x010fe2000000004f */
[----:B------:R0:W4:Y:S01]  /*5500*/  @!P4 LDG.E.U16 R110, desc[UR14][R94.64] ;  /* 0x0000000e5e6ec981 */ /* 0x000122000c1e1500 */
[----:B------:R-:W-:Y:S01]  /*5510*/  LOP3.LUT R112, R0, 0x18, RZ, 0xfc, !PT ;  /* 0x0000001800707812 */ /* 0x000fe200078efcff */
[----:B------:R-:W-:Y:S01]  /*5520*/  ULDC UR11, c[0x0][0x238] ;  /* 0x00008e00000b7ab9 */ /* 0x000fe20000000800 */
[----:B------:R-:W-:Y:S01]  /*5530*/  LEA.HI R83, R168, 0x1e, RZ, 0x1a ;  /* 0x0000001ea8537811 */ /* 0x000fe200078fd0ff */
[----:B------:R-:W3:Y:S01]  /*5540*/  @!P6 LDG.E.U16 R105, desc[UR14][R102.64] ;  /* 0x0000000e6669e981 */ /* 0x000ee2000c1e1500 */
[----:B------:R-:W-:Y:S01]  /*5550*/  ISETP.GE.AND P6, PT, R106, UR40, PT ;  /* 0x000000286a007c0c */ /* 0x000fe2000bfc6270 */
[----:B------:R-:W-:-:S02]  /*5560*/  IMAD R107, R107, UR43, RZ ;  /* 0x0000002b6b6b7c24 */ /* 0x000fc4000f8e02ff */
[----:B------:R1:W3:Y:S01]  /*5570*/  @!P5 LDG.E.U16 R79, desc[UR14][R96.64] ;  /* 0x0000000e604fd981 */ /* 0x0002e2000c1e1500 */
[----:B------:R-:W-:Y:S02]  /*5580*/  LEA.HI R81, R168, 0x2e, RZ, 0x1a ;  /* 0x0000002ea8517811 */ /* 0x000fe400078fd0ff */
[----:B------:R-:W-:Y:S01]  /*5590*/  ISETP.GE.AND P4, PT, R112, UR40, PT ;  /* 0x0000002870007c0c */ /* 0x000fe2000bf86270 */
[----:B------:R-:W1:Y:S01]  /*55a0*/  S2R R106, SR_TID.X ;  /* 0x00000000006a7919 */ /* 0x000e620000002100 */
[----:B------:R-:W-:Y:S01]  /*55b0*/  IMAD.WIDE R90, R107, 0x2, R76 ;  /* 0x000000026b5a7825 */ /* 0x000fe200078e024c */
[----:B------:R-:W-:Y:S01]  /*55c0*/  LOP3.LUT R107, R0, 0x1a, RZ, 0xfc, !PT ;  /* 0x0000001a006b7812 */ /* 0x000fe200078efcff */
[----:B------:R-:W-:Y:S01]  /*55d0*/  ULDC UR43, c[0x0][0x238] ;  /* 0x00008e00002b7ab9 */ /* 0x000fe20000000800 */
[----:B------:R-:W-:Y:S02]  /*55e0*/  ISETP.GE.AND P1, PT, R83, UR40, PT ;  /* 0x0000002853007c0c */ /* 0x000fe4000bf26270 */
[----:B------:R-:W-:-:S02]  /*55f0*/  ISETP.GE.AND P5, PT, R107, UR40, PT ;  /* 0x000000286b007c0c */ /* 0x000fc4000bfa6270 */
[----:B------:R-:W-:-:S05]  /*5600*/  LOP3.LUT R107, R0, 0x16, RZ, 0xfc, !PT ;  /* 0x00000016006b7812 */ /* 0x000fca00078efcff */
[----:B------:R-:W-:Y:S01]  /*5610*/  IMAD R107, R107, UR9, RZ ;  /* 0x000000096b6b7c24 */ /* 0x000fe2000f8e02ff */
[----:B------:R-:W-:Y:S01]  /*5620*/  ISETP.GE.AND P2, PT, R81, UR40, PT ;  /* 0x0000002851007c0c */ /* 0x000fe2000bf46270 */
[----:B------:R-:W-:Y:S02]  /*5630*/  ULDC UR9, c[0x0][0x238] ;  /* 0x00008e0000097ab9 */ /* 0x000fe40000000800 */
[----:B0-----:R-:W-:Y:S01]  /*5640*/  IMAD.WIDE R94, R107, 0x2, R76 ;  /* 0x000000026b5e7825 */ /* 0x001fe200078e024c */
[----:B------:R-:W-:Y:S02]  /*5650*/  LOP3.LUT R107, R0, 0x1a, RZ, 0xfc, !PT ;  /* 0x0000001a006b7812 */ /* 0x000fe400078efcff */
[----:B------:R-:W-:Y:S01]  /*5660*/  PRMT R93, RZ, 0x7610, R93 ;  /* 0x00007610ff5d7816 */ /* 0x000fe2000000005d */
[----:B------:R-:W-:Y:S01]  /*5670*/  IMAD R112, R112, UR43, RZ ;  /* 0x0000002b70707c24 */ /* 0x000fe2000f8e02ff */
[----:B------:R-:W-:Y:S01]  /*5680*/  LEA.HI R78, R168, 0x3e, RZ, 0x1a ;  /* 0x0000003ea84e7811 */ /* 0x000fe200078fd0ff */
[----:B------:R-:W-:Y:S01]  /*5690*/  IMAD R107, R107, UR42, RZ ;  /* 0x0000002a6b6b7c24 */ /* 0x000fe2000f8e02ff */
[----:B------:R-:W-:Y:S01]  /*56a0*/  LOP3.LUT R113, R0, 0x16, RZ, 0xfc, !PT ;  /* 0x0000001600717812 */ /* 0x000fe200078efcff */
[----:B-1----:R-:W-:Y:S01]  /*56b0*/  IMAD.WIDE R96, R112, 0x2, R76 ;  /* 0x0000000270607825 */ /* 0x002fe200078e024c */
[----:B------:R-:W-:Y:S01]  /*56c0*/  PRMT R109, RZ, 0x7610, R109 ;  /* 0x00007610ff6d7816 */ /* 0x000fe2000000006d */
[----:B------:R0:W3:Y:S01]  /*56d0*/  @!P0 LDG.E.U16 R93, desc[UR14][R90.64] ;  /* 0x0000000e5a5d8981 */ /* 0x0000e2000c1e1500 */
[----:B------:R-:W-:Y:S01]  /*56e0*/  LEA.HI R81, R106, 0x1e, RZ, 0x1a ;  /* 0x0000001e6a517811 */ /* 0x000fe200078fd0ff */
[----:B------:R-:W-:Y:S01]  /*56f0*/  IMAD.WIDE R102, R107, 0x2, R76 ;  /* 0x000000026b667825 */ /* 0x000fe200078e024c */
[----:B------:R-:W-:-:S02]  /*5700*/  LOP3.LUT R106, R0, 0x1c, RZ, 0xfc, !PT ;  /* 0x0000001c006a7812 */ /* 0x000fc400078efcff */
[----:B------:R-:W3:Y:S01]  /*5710*/  @!P4 LDG.E.U16 R109, desc[UR14][R96.64] ;  /* 0x0000000e606dc981 */ /* 0x000ee2000c1e1500 */
[----:B------:R-:W-:Y:S01]  /*5720*/  ISETP.GE.AND P3, PT, R78, UR40, PT ;  /* 0x000000284e007c0c */ /* 0x000fe2000bf66270 */
[----:B------:R-:W-:Y:S01]  /*5730*/  IMAD R81, R81, UR9, RZ ;  /* 0x0000000951517c24 */ /* 0x000fe2000f8e02ff */
[----:B------:R-:W-:Y:S01]  /*5740*/  PRMT R83, RZ, 0x7610, R83 ;  /* 0x00007610ff537816 */ /* 0x000fe20000000053 */
[----:B------:R-:W-:Y:S01]  /*5750*/  IMAD R106, R106, UR11, RZ ;  /* 0x0000000b6a6a7c24 */ /* 0x000fe2000f8e02ff */
[----:B------:R-:W-:Y:S01]  /*5760*/  ISETP.GE.AND P0, PT, R113, UR40, PT ;  /* 0x0000002871007c0c */ /* 0x000fe2000bf06270 */
[----:B------:R-:W-:Y:S01]  /*5770*/  IMAD.WIDE R112, R81, 0x2, R76 ;  /* 0x0000000251707825 */ /* 0x000fe200078e024c */
[----:B------:R-:W-:Y:S01]  /*5780*/  PRMT R78, RZ, 0x7610, R78 ;  /* 0x00007610ff4e7816 */ /* 0x000fe2000000004e */
[----:B------:R-:W-:Y:S01]  /*5790*/  ULDC UR11, c[0x0][0x238] ;  /* 0x00008e00000b7ab9 */ /* 0x000fe20000000800 */
[----:B------:R-:W-:Y:S01]  /*57a0*/  PRMT R104, RZ, 0x7610, R104 ;  /* 0x00007610ff687816 */ /* 0x000fe20000000068 */
[----:B------:R-:W-:Y:S01]  /*57b0*/  IMAD.WIDE R106, R106, 0x2, R76 ;  /* 0x000000026a6a7825 */ /* 0x000fe200078e024c */
[C---:B------:R-:W-:Y:S01]  /*57c0*/  LOP3.LUT R115, R0.reuse, 0x22, RZ, 0xfc, !PT ;  /* 0x0000002200737812 */ /* 0x040fe200078efcff */
[----:B------:R-:W3:Y:S01]  /*57d0*/  @!P5 LDG.E.U16 R83, desc[UR14][R102.64] ;  /* 0x0000000e6653d981 */ /* 0x000ee2000c1e1500 */
[C---:B------:R-:W-:Y:S01]  /*57e0*/  LOP3.LUT R114, R0.reuse, 0x24, RZ, 0xfc, !PT ;  /* 0x0000002400727812 */ /* 0x040fe200078efcff */
[----:B------:R-:W-:Y:S01]  /*57f0*/  ULDC UR9, c[0x0][0x238] ;  /* 0x00008e0000097ab9 */ /* 0x000fe20000000800 */
[C---:B------:R-:W-:Y:S01]  /*5800*/  LOP3.LUT R116, R0.reuse, 0x20, RZ, 0xfc, !PT ;  /* 0x0000002000747812 */ /* 0x040fe200078efcff */
[----:B------:R1:W3:Y:S01]  /*5810*/  @!P1 LDG.E.U16 R78, desc[UR14][R112.64] ;  /* 0x0000000e704e9981 */ /* 0x0002e2000c1e1500 */
[----:B------:R-:W-:Y:S01]  /*5820*/  LOP3.LUT R81, R0, 0x26, RZ, 0xfc, !PT ;  /* 0x0000002600517812 */ /* 0x000fe200078efcff */
[----:B------:R-:W-:Y:S01]  /*5830*/  ULDC UR42, c[0x0][0x238] ;  /* 0x00008e00002a7ab9 */ /* 0x000fe20000000800 */
[----:B------:R-:W-:Y:S01]  /*5840*/  ISETP.GE.AND P4, PT, R115, UR40, PT ;  /* 0x0000002873007c0c */ /* 0x000fe2000bf86270 */
[----:B------:R1:W3:Y:S01]  /*5850*/  @!P6 LDG.E.U16 R104, desc[UR14][R106.64] ;  /* 0x0000000e6a68e981 */ /* 0x0002e2000c1e1500 */
[----:B------:R-:W-:Y:S01]  /*5860*/  ISETP.GE.AND P5, PT, R114, UR40, PT ;  /* 0x0000002872007c0c */ /* 0x000fe2000bfa6270 */
[----:B------:R-:W-:Y:S01]  /*5870*/  ULDC UR43, c[0x0][0x238] ;  /* 0x00008e00002b7ab9 */ /* 0x000fe20000000800 */
[----:B------:R-:W-:-:S02]  /*5880*/  LOP3.LUT R115, R0, 0x24, RZ, 0xfc, !PT ;  /* 0x0000002400737812 */ /* 0x000fc400078efcff */
[----:B------:R-:W-:Y:S02]  /*5890*/  ISETP.GE.AND P1, PT, R116, UR40, PT ;  /* 0x0000002874007c0c */ /* 0x000fe4000bf26270 */
[C---:B------:R-:W-:Y:S02]  /*58a0*/  LOP3.LUT R114, R0.reuse, 0x26, RZ, 0xfc, !PT ;  /* 0x0000002600727812 */ /* 0x040fe400078efcff */
[----:B------:R-:W-:Y:S02]  /*58b0*/  ISETP.GE.AND P6, PT, R81, UR40, PT ;  /* 0x0000002851007c0c */ /* 0x000fe4000bfc6270 */
[----:B------:R-:W-:Y:S01]  /*58c0*/  LOP3.LUT R116, R0, 0x22, RZ, 0xfc, !PT ;  /* 0x0000002200747812 */ /* 0x000fe200078efcff */
[----:B------:R-:W-:Y:S01]  /*58d0*/  IMAD R115, R115, UR11, RZ ;  /* 0x0000000b73737c24 */ /* 0x000fe2000f8e02ff */
[----:B0-----:R-:W-:Y:S01]  /*58e0*/  PRMT R90, RZ, 0x7610, R90 ;  /* 0x00007610ff5a7816 */ /* 0x001fe2000000005a */
[----:B------:R-:W-:Y:S01]  /*58f0*/  IMAD R114, R114, UR9, RZ ;  /* 0x0000000972727c24 */ /* 0x000fe2000f8e02ff */
[----:B------:R-:W-:Y:S01]  /*5900*/  LOP3.LUT R117, R0, 0x20, RZ, 0xfc, !PT ;  /* 0x0000002000757812 */ /* 0x000fe200078efcff */
[----:B------:R-:W-:Y:S01]  /*5910*/  IMAD R116, R116, UR42, RZ ;  /* 0x0000002a74747c24 */ /* 0x000fe2000f8e02ff */
[----:B------:R-:W-:Y:S01]  /*5920*/  PRMT R108, RZ, 0x7610, R108 ;  /* 0x00007610ff6c7816 */ /* 0x000fe2000000006c */
[----:B-1----:R-:W-:Y:S01]  /*5930*/  IMAD.WIDE R112, R115, 0x2, R76 ;  /* 0x0000000273707825 */ /* 0x002fe200078e024c */
[----:B------:R-:W-:Y:S01]  /*5940*/  ULDC UR9, c[0x0][0x238] ;  /* 0x00008e0000097ab9 */ /* 0x000fe20000000800 */
[----:B------:R-:W-:Y:S01]  /*5950*/  PRMT R91, RZ, 0x7610, R91 ;  /* 0x00007610ff5b7816 */ /* 0x000fe2000000005b */
[----:B------:R-:W-:Y:S01]  /*5960*/  ULDC UR42, c[0x0][0x238] ;  /* 0x00008e00002a7ab9 */ /* 0x000fe20000000800 */
[----:B------:R-:W-:Y:S01]  /*5970*/  IMAD.WIDE R114, R114, 0x2, R76 ;  /* 0x0000000272727825 */ /* 0x000fe200078e024c */
[----:B------:R-:W-:Y:S01]  /*5980*/  LOP3.LUT R119, R0, 0x28, RZ, 0xfc, !PT ;  /* 0x0000002800777812 */ /* 0x000fe200078efcff */
[----:B------:R-:W-:-:S02]  /*5990*/  ULDC UR11, c[0x0][0x238] ;  /* 0x00008e00000b7ab9 */ /* 0x000fc40000000800 */
[--C-:B------:R-:W-:Y:S01]  /*59a0*/  IMAD.WIDE R106, R116, 0x2, R76.reuse ;  /* 0x00000002746a7825 */ /* 0x100fe200078e024c */
[----:B------:R-:W-:Y:S01]  /*59b0*/  LOP3.LUT R116, R0, 0x30, RZ, 0xfc, !PT ;  /* 0x0000003000747812 */ /* 0x000fe200078efcff */
[----:B------:R-:W3:Y:S02]  /*59c0*/  @!P6 LDG.E.U16 R90, desc[UR14][R114.64] ;  /* 0x0000000e725ae981 */ /* 0x000ee4000c1e1500 */
[----:B------:R-:W-:Y:S01]  /*59d0*/  IMAD R117, R117, UR43, RZ ;  /* 0x0000002b75757c24 */ /* 0x000fe2000f8e02ff */
[----:B------:R-:W-:Y:S01]  /*59e0*/  ISETP.GE.AND P6, PT, R116, UR40, PT ;  /* 0x0000002874007c0c */ /* 0x000fe2000bfc6270 */
[----:B------:R0:W3:Y:S01]  /*59f0*/  @!P0 LDG.E.U16 R91, desc[UR14][R94.64] ;  /* 0x0000000e5e5b8981 */ /* 0x0000e2000c1e1500 */
[----:B------:R-:W-:Y:S01]  /*5a00*/  LOP3.LUT R116, R0, 0x28, RZ, 0xfc, !PT ;  /* 0x0000002800747812 */ /* 0x000fe200078efcff */
[----:B------:R-:W-:Y:S01]  /*5a10*/  IMAD.WIDE R96, R117, 0x2, R76 ;  /* 0x0000000275607825 */ /* 0x000fe200078e024c */
[----:B------:R-:W-:Y:S01]  /*5a20*/  PRMT R103, RZ, 0x7610, R103 ;  /* 0x00007610ff677816 */ /* 0x000fe20000000067 */
[----:B------:R-:W-:-:S02]  /*5a30*/  ULDC UR43, c[0x0][0x238] ;  /* 0x00008e00002b7ab9 */ /* 0x000fc40000000800 */
[----:B------:R-:W-:Y:S01]  /*5a40*/  IMAD R116, R116, UR9, RZ ;  /* 0x0000000974747c24 */ /* 0x000fe2000f8e02ff */
[----:B------:R1:W3:Y:S01]  /*5a50*/  @!P1 LDG.E.U16 R108, desc[UR14][R96.64] ;  /* 0x0000000e606c9981 */ /* 0x0002e2000c1e1500 */
[----:B0-----:R-:W-:-:S03]  /*5a60*/  PRMT R95, RZ, 0x7610, R95 ;  /* 0x00007610ff5f7816 */ /* 0x001fc6000000005f */
[----:B------:R-:W3:Y:S01]  /*5a70*/  @!P5 LDG.E.U16 R103, desc[UR14][R112.64] ;  /* 0x0000000e7067d981 */ /* 0x000ee2000c1e1500 */
[----:B------:R-:W-:Y:S01]  /*5a80*/  LOP3.LUT R118, R0, 0x2a, RZ, 0xfc, !PT ;  /* 0x0000002a00767812 */ /* 0x000fe200078efcff */
[----:B------:R-:W-:Y:S01]  /*5a90*/  ULDC UR9, c[0x0][0x238] ;  /* 0x00008e0000097ab9 */ /* 0x000fe20000000800 */
[----:B-1----:R-:W-:Y:S01]  /*5aa0*/  IMAD.WIDE R96, R116, 0x2, R76 ;  /* 0x0000000274607825 */ /* 0x002fe200078e024c */
[C---:B------:R-:W-:Y:S01]  /*5ab0*/  LOP3.LUT R117, R0.reuse, 0x2c, RZ, 0xfc, !PT ;  /* 0x0000002c00757812 */ /* 0x040fe200078efcff */
[----:B------:R-:W0:Y:S01]  /*5ac0*/  S2R R116, SR_TID.X ;  /* 0x0000000000747919 */ /* 0x000e220000002100 */
[----:B------:R-:W-:Y:S02]  /*5ad0*/  ISETP.GE.AND P1, PT, R119, UR40, PT ;  /* 0x0000002877007c0c */ /* 0x000fe4000bf26270 */
[----:B------:R-:W-:Y:S01]  /*5ae0*/  LOP3.LUT R119, R0, 0x2a, RZ, 0xfc, !PT ;  /* 0x0000002a00777812 */ /* 0x000fe200078efcff */
[----:B------:R1:W3:Y:S01]  /*5af0*/  @!P4 LDG.E.U16 R95, desc[UR14][R106.64] ;  /* 0x0000000e6a5fc981 */ /* 0x0002e2000c1e1500 */
[----:B------:R-:W-:-:S02]  /*5b00*/  ISETP.GE.AND P4, PT, R118, UR40, PT ;  /* 0x0000002876007c0c */ /* 0x000fc4000bf86270 */
[----:B------:R-:W-:Y:S02]  /*5b10*/  ISETP.GE.AND P5, PT, R117, UR40, PT ;  /* 0x0000002875007c0c */ /* 0x000fe4000bfa6270 */
[C---:B------:R-:W-:Y:S01]  /*5b20*/  LOP3.LUT R118, R0.reuse, 0x30, RZ, 0xfc, !PT ;  /* 0x0000003000767812 */ /* 0x040fe200078efcff */
[----:B------:R-:W-:Y:S01]  /*5b30*/  IMAD R119, R119, UR43, RZ ;  /* 0x0000002b77777c24 */ /* 0x000fe2000f8e02ff */
[----:B------:R-:W-:Y:S01]  /*5b40*/  PRMT R94, RZ, 0x7610, R94 ;  /* 0x00007610ff5e7816 */ /* 0x000fe2000000005e */
[----:B------:R-:W-:Y:S01]  /*5b50*/  IMAD R117, R117, UR42, RZ ;  /* 0x0000002a75757c24 */ /* 0x000fe2000f8e02ff */
[----:B------:R-:W-:Y:S02]  /*5b60*/  LOP3.LUT R120, R0, 0x32, RZ, 0xfc, !PT ;  /* 0x0000003200787812 */ /* 0x000fe400078efcff */
[----:B-1----:R-:W-:Y:S01]  /*5b70*/  PRMT R107, RZ, 0x7610, R107 ;  /* 0x00007610ff6b7816 */ /* 0x002fe2000000006b */
[----:B------:R-:W-:Y:S01]  /*5b80*/  IMAD R118, R118, UR9, RZ ;  /* 0x0000000976767c24 */ /* 0x000fe2000f8e02ff */
[----:B------:R-:W-:Y:S01]  /*5b90*/  PRMT R98, RZ, 0x7610, R98 ;  /* 0x00007610ff627816 */ /* 0x000fe20000000062 */
[----:B------:R-:W-:Y:S01]  /*5ba0*/  IMAD.WIDE R112, R119, 0x2, R76 ;  /* 0x0000000277707825 */ /* 0x000fe200078e024c */
[----:B------:R-:W-:Y:S01]  /*5bb0*/  PRMT R106, RZ, 0x7610, R106 ;  /* 0x00007610ff6a7816 */ /* 0x000fe2000000006a */
[----:B------:R-:W-:Y:S01]  /*5bc0*/  ULDC UR43, c[0x0][0x238] ;  /* 0x00008e00002b7ab9 */ /* 0x000fe20000000800 */
[----:B------:R1:W3:Y:S01]  /*5bd0*/  @!P1 LDG.E.U16 R107, desc[UR14][R96.64] ;  /* 0x0000000e606b9981 */ /* 0x0002e2000c1e1500 */
[--C-:B------:R-:W-:Y:S01]  /*5be0*/  IMAD.WIDE R114, R117, 0x2, R76.reuse ;  /* 0x0000000275727825 */ /* 0x100fe200078e024c */
[----:B------:R-:W-:Y:S01]  /*5bf0*/  LOP3.LUT R156, R0, 0x36, RZ, 0xfc, !PT ;  /* 0x00000036009c7812 */ /* 0x000fe200078efcff */
[----:B------:R-:W-:Y:S01]  /*5c00*/  ULDC UR9, c[0x0][0x238] ;  /* 0x00008e0000097ab9 */ /* 0x000fe20000000800 */
[----:B------:R-:W-:Y:S01]  /*5c10*/  ISETP.GE.AND P1, PT, R120, UR40, PT ;  /* 0x0000002878007c0c */ /* 0x000fe2000bf26270 */
[----:B------:R-:W-:Y:S01]  /*5c20*/  IMAD.WIDE R118, R118, 0x2, R76 ;  /* 0x0000000276767825 */ /* 0x000fe200078e024c */
[C---:B------:R-:W-:Y:S01]  /*5c30*/  LOP3.LUT R121, R0.reuse, 0x38, RZ, 0xfc, !PT ;  /* 0x0000003800797812 */ /* 0x040fe200078efcff */
[----:B------:R-:W3:Y:S01]  /*5c40*/  @!P4 LDG.E.U16 R94, desc[UR14][R112.64] ;  /* 0x0000000e705ec981 */ /* 0x000ee2000c1e1500 */
[----:B------:R-:W-:Y:S01]  /*5c50*/  LOP3.LUT R120, R0, 0x3a, RZ, 0xfc, !PT ;  /* 0x0000003a00787812 */ /* 0x000fe200078efcff */
[----:B------:R-:W-:Y:S01]  /*5c60*/  ULDC UR42, c[0x0][0x238] ;  /* 0x00008e00002a7ab9 */ /* 0x000fe20000000800 */
[----:B0-----:R-:W-:Y:S01]  /*5c70*/  LEA.HI R116, R116, 0x2e, RZ, 0x1a ;  /* 0x0000002e74747811 */ /* 0x001fe200078fd0ff */
[----:B------:R-:W3:Y:S01]  /*5c80*/  @!P5 LDG.E.U16 R98, desc[UR14][R114.64] ;  /* 0x0000000e7262d981 */ /* 0x000ee2000c1e1500 */
[----:B------:R-:W-:-:S02]  /*5c90*/  ISETP.GE.AND P4, PT, R156, UR40, PT ;  /* 0x000000289c007c0c */ /* 0x000fc4000bf86270 */
[C---:B------:R-:W-:Y:S01]  /*5ca0*/  ISETP.GE.AND P5, PT, R121.reuse, UR40, PT ;  /* 0x0000002879007c0c */ /* 0x040fe2000bfa6270 */
[----:B------:R0:W3:Y:S01]  /*5cb0*/  @!P6 LDG.E.U16 R106, desc[UR14][R118.64] ;  /* 0x0000000e766ae981 */ /* 0x0000e2000c1e1500 */
[----:B------:R-:W-:Y:S01]  /*5cc0*/  LOP3.LUT R156, R0, 0x34, RZ, 0xfc, !PT ;  /* 0x00000034009c7812 */ /* 0x000fe200078efcff */
[----:B------:R-:W-:Y:S01]  /*5cd0*/  IMAD R116, R116, UR11, RZ ;  /* 0x0000000b74747c24 */ /* 0x000fe2000f8e02ff */
[----:B------:R-:W-:Y:S01]  /*5ce0*/  ISETP.GE.AND P6, PT, R120, UR40, PT ;  /* 0x0000002878007c0c */ /* 0x000fe2000bfc6270 */
[----:B------:R-:W-:Y:S01]  /*5cf0*/  ULDC UR11, c[0x0][0x238] ;  /* 0x00008e00000b7ab9 */ /* 0x000fe20000000800 */
[----:B------:R-:W-:Y:S01]  /*5d00*/  LOP3.LUT R120, R0, 0x32, RZ, 0xfc, !PT ;  /* 0x0000003200787812 */ /* 0x000fe200078efcff */
[----:B------:R-:W-:Y:S01]  /*5d10*/  IMAD R121, R121, UR11, RZ ;  /* 0x0000000b79797c24 */ /* 0x000fe2000f8e02ff */
[----:B-1----:R-:W-:Y:S01]  /*5d20*/  PRMT R96, RZ, 0x7610, R96 ;  /* 0x00007610ff607816 */ /* 0x002fe20000000060 */
[----:B------:R-:W-:Y:S01]  /*5d30*/  IMAD R156, R156, UR43, RZ ;  /* 0x0000002b9c9c7c24 */ /* 0x000fe2000f8e02ff */
[----:B------:R-:W-:Y:S01]  /*5d40*/  PRMT R97, RZ, 0x7610, R97 ;  /* 0x00007610ff617816 */ /* 0x000fe20000000061 */
[----:B------:R-:W-:Y:S01]  /*5d50*/  IMAD R120, R120, UR9, RZ ;  /* 0x0000000978787c24 */ /* 0x000fe2000f8e02ff */
[----:B------:R-:W-:Y:S01]  /*5d60*/  PRMT R89, RZ, 0x7610, R89 ;  /* 0x00007610ff597816 */ /* 0x000fe20000000059 */
[--C-:B0-----:R-:W-:Y:S01]  /*5d70*/  IMAD.WIDE R118, R121, 0x2, R76.reuse ;  /* 0x0000000279767825 */ /* 0x101fe200078e024c */
[----:B------:R-:W-:Y:S01]  /*5d80*/  ULDC UR9, c[0x0][0x238] ;  /* 0x00008e0000097ab9 */ /* 0x000fe20000000800 */
[----:B------:R-:W-:Y:S01]  /*5d90*/  LOP3.LUT R167, R0, 0x34, RZ, 0xfc, !PT ;  /* 0x0000003400a77812 */ /* 0x000fe200078efcff */
[----:B------:R-:W-:Y:S01]  /*5da0*/  ULDC UR11, c[0x0][0x238] ;  /* 0x00008e00000b7ab9 */ /* 0x000fe20000000800 */
[--C-:B------:R-:W-:Y:S01]  /*5db0*/  IMAD.WIDE R114, R156, 0x2, R76.reuse ;  /* 0x000000029c727825 */ /* 0x100fe200078e024c */
[----:B------:R-:W-:Y:S01]  /*5dc0*/  LOP3.LUT R156, R0, 0x44, RZ, 0xfc, !PT ;  /* 0x00000044009c7812 */ /* 0x000fe200078efcff */
[----:B------:R-:W3:Y:S01]  /*5dd0*/  @!P5 LDG.E.U16 R96, desc[UR14][R118.64] ;  /* 0x0000000e7660d981 */ /* 0x000ee2000c1e1500 */
[----:B------:R-:W-:Y:S01]  /*5de0*/  LEA.HI R81, R168, 0x4e, RZ, 0x1a ;  /* 0x0000004ea8517811 */ /* 0x000fe200078fd0ff */
[--C-:B------:R-:W-:Y:S01]  /*5df0*/  IMAD.WIDE R112, R120, 0x2, R76.reuse ;  /* 0x0000000278707825 */ /* 0x100fe200078e024c */
[----:B------:R-:W-:Y:S01]  /*5e00*/  LOP3.LUT R120, R0, 0x3a, RZ, 0xfc, !PT ;  /* 0x0000003a00787812 */ /* 0x000fe200078efcff */
[----:B------:R-:W-:Y:S01]  /*5e10*/  ULDC UR43, c[0x0][0x238] ;  /* 0x00008e00002b7ab9 */ /* 0x000fe20000000800 */
[----:B------:R-:W-:Y:S01]  /*5e20*/  ISETP.GE.AND P5, PT, R156, UR40, PT ;  /* 0x000000289c007c0c */ /* 0x000fe2000bfa6270 */
[----:B------:R-:W-:Y:S01]  /*5e30*/  IMAD.WIDE R116, R116, 0x2, R76 ;  /* 0x0000000274747825 */ /* 0x000fe200078e024c */
[----:B------:R-:W-:Y:S01]  /*5e40*/  LOP3.LUT R156, R0, 0x3c, RZ, 0xfc, !PT ;  /* 0x0000003c009c7812 */ /* 0x000fe200078efcff */
[----:B------:R0:W3:Y:S02]  /*5e50*/  @!P1 LDG.E.U16 R97, desc[UR14][R112.64] ;  /* 0x0000000e70619981 */ /* 0x0000e4000c1e1500 */
[----:B------:R-:W-:Y:S01]  /*5e60*/  IMAD R120, R120, UR9, RZ ;  /* 0x0000000978787c24 */ /* 0x000fe2000f8e02ff */
[----:B------:R-:W-:Y:S01]  /*5e70*/  ULDC UR9, c[0x0][0x238] ;  /* 0x00008e0000097ab9 */ /* 0x000fe20000000800 */
[----:B------:R1:W3:Y:S01]  /*5e80*/  @!P2 LDG.E.U16 R89, desc[UR14][R116.64] ;  /* 0x0000000e7459a981 */ /* 0x0002e2000c1e1500 */
[----:B------:R-:W-:Y:S01]  /*5e90*/  IMAD R156, R156, UR9, RZ ;  /* 0x000000099c9c7c24 */ /* 0x000fe2000f8e02ff */
[----:B------:R-:W-:-:S02]  /*5ea0*/  ISETP.GE.AND P2, PT, R167, UR40, PT ;  /* 0x00000028a7007c0c */ /* 0x000fc4000bf46270 */
[----:B0-----:R-:W-:Y:S02]  /*5eb0*/  LOP3.LUT R113, R0, 0x3c, RZ, 0xfc, !PT ;  /* 0x0000003c00717812 */ /* 0x001fe400078efcff */
[----:B------:R-:W-:Y:S01]  /*5ec0*/  ISETP.GE.AND P0, PT, R81, UR40, PT ;  /* 0x0000002851007c0c */ /* 0x000fe2000bf06270 */
[--C-:B------:R-:W-:Y:S01]  /*5ed0*/  IMAD.WIDE R120, R120, 0x2, R76.reuse ;  /* 0x0000000278787825 */ /* 0x100fe200078e024c */
[----:B------:R-:W-:Y:S01]  /*5ee0*/  ISETP.GE.AND P1, PT, R113, UR40, PT ;  /* 0x0000002871007c0c */ /* 0x000fe2000bf26270 */
[----:B------:R-:W-:Y:S02]  /*5ef0*/  ULDC UR9, c[0x0][0x238] ;  /* 0x00008e0000097ab9 */ /* 0x000fe40000000800 */
[----:B------:R-:W-:Y:S01]  /*5f00*/  IMAD.WIDE R112, R156, 0x2, R76 ;  /* 0x000000029c707825 */ /* 0x000fe200078e024c */
[----:B------:R-:W-:Y:S02]  /*5f10*/  LOP3.LUT R156, R0, 0x44, RZ, 0xfc, !PT ;  /* 0x00000044009c7812 */ /* 0x000fe400078efcff */
[----:B------:R-:W-:-:S02]  /*5f20*/  PRMT R81, RZ, 0x7610, R81 ;  /* 0x00007610ff517816 */ /* 0x000fc40000000051 */
[----:B------:R-:W-:Y:S02]  /*5f30*/  PRMT R102, RZ, 0x7610, R102 ;  /* 0x00007610ff667816 */ /* 0x000fe40000000066 */
[----:B-1----:R-:W-:Y:S01]  /*5f40*/  LOP3.LUT R116, R0, 0x36, RZ, 0xfc, !PT ;  /* 0x0000003600747812 */ /* 0x002fe200078efcff */
[----:B------:R-:W-:Y:S01]  /*5f50*/  IMAD R156, R156, UR9, RZ ;  /* 0x000000099c9c7c24 */ /* 0x000fe2000f8e02ff */
[----:B------:R-:W-:Y:S01]  /*5f60*/  LOP3.LUT R169, R0, 0x40, RZ, 0xfc, !PT ;  /* 0x0000004000a97812 */ /* 0x000fe200078efcff */
[----:B------:R0:W3:Y:S01]  /*5f70*/  @!P6 LDG.E.U16 R81, desc[UR14][R120.64] ;  /* 0x0000000e7851e981 */ /* 0x0000e2000c1e1500 */
[----:B------:R-:W-:Y:S01]  /*5f80*/  PRMT R124, RZ, 0x7610, R124 ;  /* 0x00007610ff7c7816 */ /* 0x000fe2000000007c */
[----:B------:R-:W-:Y:S01]  /*5f90*/  IMAD R116, R116, UR42, RZ ;  /* 0x0000002a74747c24 */ /* 0x000fe2000f8e02ff */
[----:B------:R-:W-:Y:S01]  /*5fa0*/  PRMT R85, RZ, 0x7610, R85 ;  /* 0x00007610ff557816 */ /* 0x000fe20000000055 */
[----:B------:R1:W3:Y:S01]  /*5fb0*/  @!P2 LDG.E.U16 R102, desc[UR14][R114.64] ;  /* 0x0000000e7266a981 */ /* 0x0002e2000c1e1500 */
[C---:B------:R-:W-:Y:S01]  /*5fc0*/  ISETP.GE.AND P2, PT, R169.reuse, UR40, PT ;  /* 0x00000028a9007c0c */ /* 0x040fe2000bf46270 */
[----:B------:R-:W-:Y:S01]  /*5fd0*/  IMAD.WIDE R116, R116, 0x2, R76 ;  /* 0x0000000274747825 */ /* 0x000fe200078e024c */
[----:B------:R-:W-:Y:S01]  /*5fe0*/  ULDC UR42, c[0x0][0x238] ;  /* 0x00008e00002a7ab9 */ /* 0x000fe20000000800 */
[----:B------:R-:W-:Y:S01]  /*5ff0*/  PRMT R125, RZ, 0x7610, R125 ;  /* 0x00007610ff7d7816 */ /* 0x000fe2000000007d */
[----:B------:R-:W-:Y:S01]  /*6000*/  ULDC UR9, c[0x0][0x238] ;  /* 0x00008e0000097ab9 */ /* 0x000fe20000000800 */
[----:B0-----:R-:W-:Y:S01]  /*6010*/  IMAD.WIDE R120, R156, 0x2, R76 ;  /* 0x000000029c787825 */ /* 0x001fe200078e024c */
[C---:B------:R-:W-:Y:S01]  /*6020*/  LOP3.LUT R156, R0.reuse, 0x4c, RZ, 0xfc, !PT ;  /* 0x0000004c009c7812 */ /* 0x040fe200078efcff */
[----:B------:R0:W3:Y:S02]  /*6030*/  @!P4 LDG.E.U16 R85, desc[UR14][R116.64] ;  /* 0x0000000e7455c981 */ /* 0x0000e4000c1e1500 */
[----:B------:R-:W-:Y:S01]  /*6040*/  IMAD R169, R169, UR42, RZ ;  /* 0x0000002aa9a97c24 */ /* 0x000fe2000f8e02ff */
[----:B------:R-:W-:Y:S01]  /*6050*/  PRMT R129, RZ, 0x7610, R129 ;  /* 0x00007610ff817816 */ /* 0x000fe20000000081 */
[----:B-1----:R-:W1:Y:S01]  /*6060*/  S2R R115, SR_TID.X ;  /* 0x0000000000737919 */ /* 0x002e620000002100 */
[----:B------:R-:W-:Y:S01]  /*6070*/  LOP3.LUT R167, R0, 0x42, RZ, 0xfc, !PT ;  /* 0x0000004200a77812 */ /* 0x000fe200078efcff */
[----:B------:R-:W-:Y:S01]  /*6080*/  ULDC UR42, c[0x0][0x238] ;  /* 0x00008e00002a7ab9 */ /* 0x000fe20000000800 */
[----:B------:R-:W3:Y:S01]  /*6090*/  @!P5 LDG.E.U16 R124, desc[UR14][R120.64] ;  /* 0x0000000e787cd981 */ /* 0x000ee2000c1e1500 */
[----:B------:R-:W-:-:S02]  /*60a0*/  ISETP.GE.AND P5, PT, R156, UR40, PT ;  /* 0x000000289c007c0c */ /* 0x000fc4000bfa6270 */
[----:B------:R-:W-:Y:S01]  /*60b0*/  LOP3.LUT R156, R0, 0x46, RZ, 0xfc, !PT ;  /* 0x00000046009c7812 */ /* 0x000fe200078efcff */
[----:B0-----:R-:W-:Y:S01]  /*60c0*/  IMAD.WIDE R116, R169, 0x2, R76 ;  /* 0x00000002a9747825 */ /* 0x001fe200078e024c */
[----:B------:R0:W3:Y:S03]  /*60d0*/  @!P1 LDG.E.U16 R125, desc[UR14][R112.64] ;  /* 0x0000000e707d9981 */ /* 0x0000e6000c1e1500 */
[----:B------:R-:W-:Y:S01]  /*60e0*/  IMAD R156, R156, UR9, RZ ;  /* 0x000000099c9c7c24 */ /* 0x000fe2000f8e02ff */
[----:B------:R-:W3:Y:S01]  /*60f0*/  @!P2 LDG.E.U16 R129, desc[UR14][R116.64] ;  /* 0x0000000e7481a981 */ /* 0x000ee2000c1e1500 */
[----:B------:R-:W-:Y:S02]  /*6100*/  ISETP.GE.AND P4, PT, R167, UR40, PT ;  /* 0x00000028a7007c0c */ /* 0x000fe4000bf86270 */
[----:B0-----:R-:W-:Y:S01]  /*6110*/  LOP3.LUT R113, R0, 0x46, RZ, 0xfc, !PT ;  /* 0x0000004600717812 */ /* 0x001fe200078efcff */
[----:B------:R-:W-:-:S03]  /*6120*/  ULDC UR9, c[0x0][0x238] ;  /* 0x00008e0000097ab9 */ /* 0x000fc60000000800 */
[----:B------:R-:W-:Y:S01]  /*6130*/  ISETP.GE.AND P2, PT, R113, UR40, PT ;  /* 0x0000002871007c0c */ /* 0x000fe2000bf46270 */
[----:B------:R-:W-:Y:S01]  /*6140*/  IMAD.WIDE R112, R156, 0x2, R76 ;  /* 0x000000029c707825 */ /* 0x000fe200078e024c */
[----:B------:R-:W-:-:S04]  /*6150*/  LOP3.LUT R156, R0, 0x50, RZ, 0xfc, !PT ;  /* 0x00000050009c7812 */ /* 0x000fc800078efcff */
[----:B------:R-:W-:Y:S02]  /*6160*/  ISETP.GE.AND P1, PT, R156, UR40, PT ;  /* 0x000000289c007c0c */ /* 0x000fe4000bf26270 */
[----:B------:R-:W0:Y:S01]  /*6170*/  S2R R156, SR_TID.X ;  /* 0x00000000009c7919 */ /* 0x000e220000002100 */
[----:B-1----:R-:W-:Y:S01]  /*6180*/  LEA.HI R115, R115, 0x3e, RZ, 0x1a ;  /* 0x0000003e73737811 */ /* 0x002fe200078fd0ff */
[----:B------:R-:W-:Y:S01]  /*6190*/  IMAD R167, R167, UR11, RZ ;  /* 0x0000000ba7a77c24 */ /* 0x000fe2000f8e02ff */
[----:B------:R-:W-:Y:S01]  /*61a0*/  PRMT R127, RZ, 0x7610, R127 ;  /* 0x00007610ff7f7816 */ /* 0x000fe2000000007f */
[----:B------:R-:W-:Y:S02]  /*61b0*/  ULDC UR11, c[0x0][0x238] ;  /* 0x00008e00000b7ab9 */ /* 0x000fe40000000800 */
[----:B------:R-:W-:Y:S01]  /*61c0*/  IMAD R115, R115, UR43, RZ ;  /* 0x0000002b73737c24 */ /* 0x000fe2000f8e02ff */
[----:B------:R-:W-:Y:S01]  /*61d0*/  PRMT R123, RZ, 0x7610, R123 ;  /* 0x00007610ff7b7816 */ /* 0x000fe2000000007b */
[----:B------:R-:W-:Y:S01]  /*61e0*/  IMAD.WIDE R118, R167, 0x2, R76 ;  /* 0x00000002a7767825 */ /* 0x000fe200078e024c */
[----:B------:R-:W-:-:S03]  /*61f0*/  LOP3.LUT R167, R0, 0x4a, RZ, 0xfc, !PT ;  /* 0x0000004a00a77812 */ /* 0x000fc600078efcff */
[----:B------:R-:W-:Y:S01]  /*6200*/  IMAD.WIDE R114, R115, 0x2, R76 ;  /* 0x0000000273727825 */ /* 0x000fe200078e024c */
[C---:B------:R-:W-:Y:S01]  /*6210*/  LOP3.LUT R169, R0.reuse, 0x48, RZ, 0xfc, !PT ;  /* 0x0000004800a97812 */ /* 0x040fe200078efcff */
[----:B------:R-:W3:Y:S01]  /*6220*/  @!P4 LDG.E.U16 R127, desc[UR14][R118.64] ;  /* 0x0000000e767fc981 */ /* 0x000ee2000c1e1500 */
[----:B------:R-:W-:Y:S02]  /*6230*/  ISETP.GE.AND P4, PT, R167, UR40, PT ;  /* 0x00000028a7007c0c */ /* 0x000fe4000bf86270 */
[C---:B------:R-:W-:Y:S01]  /*6240*/  LOP3.LUT R167, R0.reuse, 0x4c, RZ, 0xfc, !PT ;  /* 0x0000004c00a77812 */ /* 0x040fe200078efcff */
[----:B------:R1:W3:Y:S01]  /*6250*/  @!P3 LDG.E.U16 R123, desc[UR14][R114.64] ;  /* 0x0000000e727bb981 */ /* 0x0002e2000c1e1500 */
[----:B------:R-:W-:Y:S02]  /*6260*/  ISETP.GE.AND P3, PT, R169, UR40, PT ;  /* 0x00000028a9007c0c */ /* 0x000fe4000bf66270 */
[C---:B------:R-:W-:Y:S01]  /*6270*/  LOP3.LUT R169, R0.reuse, 0x4a, RZ, 0xfc, !PT ;  /* 0x0000004a00a97812 */ /* 0x040fe200078efcff */
[----:B------:R-:W-:Y:S01]  /*6280*/  IMAD R167, R167, UR9, RZ ;  /* 0x00000009a7a77c24 */ /* 0x000fe2000f8e02ff */
[----:B------:R-:W-:Y:S01]  /*6290*/  PRMT R120, RZ, 0x7610, R120 ;  /* 0x00007610ff787816 */ /* 0x000fe20000000078 */
[----:B------:R-:W-:Y:S01]  /*62a0*/  ULDC UR9, c[0x0][0x238] ;  /* 0x00008e0000097ab9 */ /* 0x000fe20000000800 */
[----:B-1----:R-:W-:-:S02]  /*62b0*/  LOP3.LUT R115, R0, 0x48, RZ, 0xfc, !PT ;  /* 0x0000004800737812 */ /* 0x002fc400078efcff */
[----:B0-----:R-:W-:-:S03]  /*62c0*/  LEA.HI R156, R156, 0x4e, RZ, 0x1a ;  /* 0x0000004e9c9c7811 */ /* 0x001fc600078fd0ff */
[----:B------:R-:W-:Y:S01]  /*62d0*/  IMAD R115, R115, UR42, RZ ;  /* 0x0000002a73737c24 */ /* 0x000fe2000f8e02ff */
[----:B------:R-:W-:Y:S01]  /*62e0*/  PRMT R133, RZ, 0x7610, R133 ;  /* 0x00007610ff857816 */ /* 0x000fe20000000085 */
[----:B------:R-:W-:Y:S01]  /*62f0*/  IMAD R169, R169, UR11, RZ ;  /* 0x0000000ba9a97c24 */ /* 0x000fe2000f8e02ff */
[----:B------:R-:W-:Y:S01]  /*6300*/  PRMT R131, RZ, 0x7610, R131 ;  /* 0x00007610ff837816 */ /* 0x000fe20000000083 */
[----:B------:R-:W-:Y:S01]  /*6310*/  IMAD R156, R156, UR9, RZ ;  /* 0x000000099c9c7c24 */ /* 0x000fe2000f8e02ff */
[----:B------:R0:W3:Y:S01]  /*6320*/  @!P2 LDG.E.U16 R120, desc[UR14][R112.64] ;  /* 0x0000000e7078a981 */ /* 0x0000e2000c1e1500 */
[----:B------:R-:W-:Y:S01]  /*6330*/  IMAD.WIDE R114, R115, 0x2, R76 ;  /* 0x0000000273727825 */ /* 0x000fe200078e024c */
[----:B------:R-:W-:Y:S01]  /*6340*/  PRMT R121, RZ, 0x7610, R121 ;  /* 0x00007610ff797816 */ /* 0x000fe20000000079 */
[----:B------:R-:W-:Y:S01]  /*6350*/  ULDC UR9, c[0x0][0x238] ;  /* 0x00008e0000097ab9 */ /* 0x000fe20000000800 */
[----:B------:R-:W-:Y:S01]  /*6360*/  ULDC UR11, c[0x0][0x238] ;  /* 0x00008e00000b7ab9 */ /* 0x000fe20000000800 */
[----:B------:R-:W-:Y:S01]  /*6370*/  IMAD.WIDE R116, R169, 0x2, R76 ;  /* 0x00000002a9747825 */ /* 0x000fe200078e024c */
[----:B------:R1:W3:Y:S01]  /*6380*/  @!P3 LDG.E.U16 R133, desc[UR14][R114.64] ;  /* 0x0000000e7285b981 */ /* 0x0002e2000c1e1500 */
[----:B------:R-:W-:-:S02]  /*6390*/  LOP3.LUT R169, R0, 0x52, RZ, 0xfc, !PT ;  /* 0x0000005200a97812 */ /* 0x000fc400078efcff */
[--C-:B0-----:R-:W-:Y:S01]  /*63a0*/  IMAD.WIDE R112, R156, 0x2, R76.reuse ;  /* 0x000000029c707825 */ /* 0x101fe200078e024c */
[C---:B------:R-:W-:Y:S01]  /*63b0*/  LOP3.LUT R156, R0.reuse, 0x56, RZ, 0xfc, !PT ;  /* 0x00000056009c7812 */ /* 0x040fe200078efcff */
[----:B------:R0:W3:Y:S02]  /*63c0*/  @!P4 LDG.E.U16 R131, desc[UR14][R116.64] ;  /* 0x0000000e7483c981 */ /* 0x0000e4000c1e1500 */
[----:B------:R-:W-:Y:S01]  /*63d0*/  IMAD.WIDE R118, R167, 0x2, R76 ;  /* 0x00000002a7767825 */ /* 0x000fe200078e024c */
[----:B-1----:R-:W-:Y:S02]  /*63e0*/  LOP3.LUT R115, R0, 0x50, RZ, 0xfc, !PT ;  /* 0x0000005000737812 */ /* 0x002fe400078efcff */
[----:B------:R-:W-:Y:S02]  /*63f0*/  ISETP.GE.AND P4, PT, R156, UR40, PT ;  /* 0x000000289c007c0c */ /* 0x000fe4000bf86270 */
[----:B------:R1:W3:Y:S01]  /*6400*/  @!P5 LDG.E.U16 R121, desc[UR14][R118.64] ;  /* 0x0000000e7679d981 */ /* 0x0002e2000c1e1500 */
[----:B------:R-:W-:-:S02]  /*6410*/  LOP3.LUT R167, R0, 0x54, RZ, 0xfc, !PT ;  /* 0x0000005400a77812 */ /* 0x000fc400078efcff */
[C---:B------:R-:W-:Y:S01]  /*6420*/  LOP3.LUT R156, R0.reuse, 0x52, RZ, 0xfc, !PT ;  /* 0x00000052009c7812 */ /* 0x040fe200078efcff */
[----:B------:R-:W-:Y:S01]  /*6430*/  IMAD R115, R115, UR9, RZ ;  /* 0x0000000973737c24 */ /* 0x000fe2000f8e02ff */
[----:B------:R-:W-:Y:S01]  /*6440*/  ISETP.GE.AND P2, PT, R169, UR40, PT ;  /* 0x00000028a9007c0c */ /* 0x000fe2000bf46270 */
[----:B------:R-:W-:Y:S01]  /*6450*/  ULDC UR9, c[0x0][0x238] ;  /* 0x00008e0000097ab9 */ /* 0x000fe20000000800 */
[----:B0-----:R-:W-:Y:S02]  /*6460*/  LOP3.LUT R117, R0, 0x54, RZ, 0xfc, !PT ;  /* 0x0000005400757812 */ /* 0x001fe400078efcff */
[----:B-1----:R-:W-:Y:S01]  /*6470*/  PRMT R118, RZ, 0x7610, R118 ;  /* 0x00007610ff767816 */ /* 0x002fe20000000076 */
[----:B------:R-:W-:Y:S01]  /*6480*/  IMAD R156, R156, UR9, RZ ;  /* 0x000000099c9c7c24 */ /* 0x000fe2000f8e02ff */
[----:B------:R-:W-:Y:S01]  /*6490*/  ISETP.GE.AND P3, PT, R167, UR40, PT ;  /* 0x00000028a7007c0c */ /* 0x000fe2000bf66270 */
[----:B------:R-:W-:Y:S01]  /*64a0*/  IMAD R117, R117, UR11, RZ ;  /* 0x0000000b75757c24 */ /* 0x000fe2000f8e02ff */
[----:B------:R-:W-:Y:S01]  /*64b0*/  LOP3.LUT R167, R0, 0x58, RZ, 0xfc, !PT ;  /* 0x0000005800a77812 */ /* 0x000fe200078efcff */
[----:B------:R-:W-:Y:S01]  /*64c0*/  ULDC UR11, c[0x0][0x238] ;  /* 0x00008e00000b7ab9 */ /* 0x000fe20000000800 */
[----:B------:R0:W3:Y:S01]  /*64d0*/  @!P0 LDG.E.U16 R118, desc[UR14][R112.64] ;  /* 0x0000000e70768981 */ /* 0x0000e2000c1e1500 */
[----:B------:R-:W-:Y:S01]  /*64e0*/  PRMT R137, RZ, 0x7610, R137 ;  /* 0x00007610ff897816 */ /* 0x000fe20000000089 */
[----:B------:R-:W-:Y:S01]  /*64f0*/  IMAD.WIDE R114, R115, 0x2, R76 ;  /* 0x0000000273727825 */ /* 0x000fe200078e024c */
[----:B------:R-:W-:Y:S01]  /*6500*/  ISETP.GE.AND P0, PT, R167, UR40, PT ;  /* 0x00000028a7007c0c */ /* 0x000fe2000bf06270 */
[----:B------:R-:W-:-:S02]  /*6510*/  ULDC UR9, c[0x0][0x238] ;  /* 0x00008e0000097ab9 */ /* 0x000fc40000000800 */
[----:B------:R-:W-:Y:S01]  /*6520*/  IMAD R167, R167, UR11, RZ ;  /* 0x0000000ba7a77c24 */ /* 0x000fe2000f8e02ff */
[----:B------:R-:W-:Y:S01]  /*6530*/  LOP3.LUT R169, R0, 0x56, RZ, 0xfc, !PT ;  /* 0x0000005600a97812 */ /* 0x000fe200078efcff */
[----:B------:R-:W-:Y:S01]  /*6540*/  ULDC UR11, c[0x0][0x238] ;  /* 0x00008e00000b7ab9 */ /* 0x000fe20000000800 */
[----:B0-----:R-:W-:-:S05]  /*6550*/  IMAD.WIDE R112, R156, 0x2, R76 ;  /* 0x000000029c707825 */ /* 0x001fca00078e024c */
[----:B------:R0:W3:Y:S01]  /*6560*/  @!P2 LDG.E.U16 R137, desc[UR14][R112.64] ;  /* 0x0000000e7089a981 */ /* 0x0000e2000c1e1500 */
[----:B------:R-:W-:Y:S01]  /*6570*/  PRMT R141, RZ, 0x7610, R141 ;  /* 0x00007610ff8d7816 */ /* 0x000fe2000000008d */
[----:B------:R-:W-:Y:S01]  /*6580*/  IMAD R169, R169, UR9, RZ ;  /* 0x00000009a9a97c24 */ /* 0x000fe2000f8e02ff */
[----:B------:R-:W-:Y:S01]  /*6590*/  LOP3.LUT R156, R0, 0x5a, RZ, 0xfc, !PT ;  /* 0x0000005a009c7812 */ /* 0x000fe200078efcff */
[----:B------:R-:W-:Y:S01]  /*65a0*/  ULDC UR9, c[0x0][0x238] ;  /* 0x00008e0000097ab9 */ /* 0x000fe20000000800 */
[----:B------:R-:W-:Y:S02]  /*65b0*/  PRMT R119, RZ, 0x7610, R119 ;  /* 0x00007610ff777816 */ /* 0x000fe40000000077 */
[----:B------:R1:W3:Y:S01]  /*65c0*/  @!P1 LDG.E.U16 R141, desc[UR14][R114.64] ;  /* 0x0000000e728d9981 */ /* 0x0002e2000c1e1500 */
[----:B0-----:R-:W-:Y:S02]  /*65d0*/  IMAD.WIDE R112, R167, 0x2, R76 ;  /* 0x00000002a7707825 */ /* 0x001fe400078e024c */
[----:B------:R-:W0:Y:S01]  /*65e0*/  S2R R167, SR_TID.X ;  /* 0x0000000000a77919 */ /* 0x000e220000002100 */
[----:B------:R-:W-:-:S02]  /*65f0*/  ISETP.GE.AND P1, PT, R156, UR40, PT ;  /* 0x000000289c007c0c */ /* 0x000fc4000bf26270 */
[----:B------:R-:W-:Y:S01]  /*6600*/  PRMT R135, RZ, 0x7610, R135 ;  /* 0x00007610ff877816 */ /* 0x000fe20000000087 */
[----:B-1----:R-:W-:-:S04]  /*6610*/  IMAD.WIDE R114, R117, 0x2, R76 ;  /* 0x0000000275727825 */ /* 0x002fc800078e024c */
[----:B------:R-:W-:Y:S01]  /*6620*/  IMAD.WIDE R116, R169, 0x2, R76 ;  /* 0x00000002a9747825 */ /* 0x000fe200078e024c */
[----:B------:R1:W3:Y:S03]  /*6630*/  @!P3 LDG.E.U16 R135, desc[UR14][R114.64] ;  /* 0x0000000e7287b981 */ /* 0x0002e6000c1e1500 */
[----:B------:R-:W-:Y:S01]  /*6640*/  IMAD R156, R156, UR9, RZ ;  /* 0x000000099c9c7c24 */ /* 0x000fe2000f8e02ff */
[----:B------:R2:W3:Y:S01]  /*6650*/  @!P4 LDG.E.U16 R119, desc[UR14][R116.64] ;  /* 0x0000000e7477c981 */ /* 0x0004e2000c1e1500 */
[----:B------:R-:W-:Y:S01]  /*6660*/  PRMT R158, RZ, 0x7610, R158 ;  /* 0x00007610ff9e7816 */ /* 0x000fe2000000009e */
[----:B------:R-:W-:Y:S01]  /*6670*/  ULDC UR9, c[0x0][0x238] ;  /* 0x00008e0000097ab9 */ /* 0x000fe20000000800 */
[----:B-1----:R-:W-:Y:S01]  /*6680*/  IMAD.WIDE R114, R156, 0x2, R76 ;  /* 0x000000029c727825 */ /* 0x002fe200078e024c */
[----:B--2---:R-:W-:-:S03]  /*6690*/  PRMT R116, RZ, 0x7610, R116 ;  /* 0x00007610ff747816 */ /* 0x004fc60000000074 */
[----:B------:R1:W2:Y:S01]  /*66a0*/  @!P0 LDG.E.U16 R158, desc[UR14][R112.64] ;  /* 0x0000000e709e8981 */ /* 0x0002a2000c1e1500 */
[----:B------:R-:W-:Y:S02]  /*66b0*/  LEA.HI R117, R168, 0x7e, RZ, 0x1a ;  /* 0x0000007ea8757811 */ /* 0x000fe400078fd0ff */
[----:B------:R-:W-:Y:S02]  /*66c0*/  LOP3.LUT R156, R0, 0x5c, RZ, 0xfc, !PT ;  /* 0x0000005c009c7812 */ /* 0x000fe400078efcff */
[C---:B------:R-:W-:Y:S01]  /*66d0*/  ISETP.GE.AND P3, PT, R117.reuse, UR40, PT ;  /* 0x0000002875007c0c */ /* 0x040fe2000bf66270 */
[----:B------:R5:W2:Y:S01]  /*66e0*/  @!P1 LDG.E.U16 R116, desc[UR14][R114.64] ;  /* 0x0000000e72749981 */ /* 0x000aa2000c1e1500 */
[----:B------:R-:W-:Y:S01]  /*66f0*/  ISETP.GE.AND P0, PT, R156, UR40, PT ;  /* 0x000000289c007c0c */ /* 0x000fe2000bf06270 */
[----:B-1----:R-:W-:Y:S01]  /*6700*/  IMAD R112, R117, UR41, RZ ;  /* 0x0000002975707c24 */ /* 0x002fe2000f8e02ff */
[----:B------:R-:W-:Y:S02]  /*6710*/  PRMT R117, RZ, 0x7610, R117 ;  /* 0x00007610ff757816 */ /* 0x000fe40000000075 */
[----:B-----5:R-:W-:Y:S01]  /*6720*/  LEA.HI R114, R168, 0x6e, RZ, 0x1a ;  /* 0x0000006ea8727811 */ /* 0x020fe200078fd0ff */
[----:B------:R-:W-:-:S03]  /*6730*/  IMAD.WIDE R112, R112, 0x2, R76 ;  /* 0x0000000270707825 */ /* 0x000fc600078e024c */
[----:B------:R-:W-:Y:S01]  /*6740*/  ISETP.GE.AND P2, PT, R114, UR40, PT ;  /* 0x0000002872007c0c */ /* 0x000fe2000bf46270 */
[----:B------:R-:W-:Y:S01]  /*6750*/  IMAD R156, R156, UR9, RZ ;  /* 0x000000099c9c7c24 */ /* 0x000fe2000f8e02ff */
[----:B------:R-:W-:Y:S01]  /*6760*/  LEA.HI R115, R168, 0x5e, RZ, 0x1a ;  /* 0x0000005ea8737811 */ /* 0x000fe200078fd0ff */
[----:B------:R-:W-:Y:S01]  /*6770*/  IMAD R114, R114, UR41, RZ ;  /* 0x0000002972727c24 */ /* 0x000fe2000f8e02ff */
[----:B0-----:R-:W-:Y:S01]  /*6780*/  LEA.HI R167, R167, 0x5e, RZ, 0x1a ;  /* 0x0000005ea7a77811 */ /* 0x001fe200078fd0ff */
[----:B------:R0:W5:Y:S01]  /*6790*/  @!P3 LDG.E.U16 R117, desc[UR14][R112.64] ;  /* 0x0000000e7075b981 */ /* 0x000162000c1e1500 */
[----:B------:R-:W-:Y:S01]  /*67a0*/  PRMT R139, RZ, 0x7610, R139 ;  /* 0x00007610ff8b7816 */ /* 0x000fe2000000008b */
[----:B------:R-:W-:Y:S01]  /*67b0*/  ULDC UR9, c[0x0][0x238] ;  /* 0x00008e0000097ab9 */ /* 0x000fe20000000800 */
[----:B------:R-:W-:Y:S01]  /*67c0*/  ISETP.GE.AND P1, PT, R115, UR40, PT ;  /* 0x0000002873007c0c */ /* 0x000fe2000bf26270 */
[----:B------:R-:W-:Y:S01]  /*67d0*/  IMAD.WIDE R114, R114, 0x2, R76 ;  /* 0x0000000272727825 */ /* 0x000fe200078e024c */
[----:B------:R-:W-:-:S03]  /*67e0*/  PRMT R140, RZ, 0x7610, R140 ;  /* 0x00007610ff8c7816 */ /* 0x000fc6000000008c */
[----:B------:R-:W-:Y:S01]  /*67f0*/  IMAD R167, R167, UR9, RZ ;  /* 0x00000009a7a77c24 */ /* 0x000fe2000f8e02ff */
[----:B------:R-:W-:Y:S01]  /*6800*/  PRMT R160, RZ, 0x7610, R160 ;  /* 0x00007610ffa07816 */ /* 0x000fe200000000a0 */
[----:B0-----:R-:W-:Y:S01]  /*6810*/  IMAD.WIDE R112, R156, 0x2, R76 ;  /* 0x000000029c707825 */ /* 0x001fe200078e024c */
[----:B------:R-:W-:Y:S01]  /*6820*/  LOP3.LUT R156, R0, 0x60, RZ, 0xfc, !PT ;  /* 0x00000060009c7812 */ /* 0x000fe200078efcff */
[----:B------:R0:W5:Y:S01]  /*6830*/  @!P2 LDG.E.U16 R140, desc[UR14][R114.64] ;  /* 0x0000000e728ca981 */ /* 0x000162000c1e1500 */
[----:B------:R-:W-:-:S03]  /*6840*/  ULDC UR9, c[0x0][0x238] ;  /* 0x00008e0000097ab9 */ /* 0x000fc60000000800 */
[----:B------:R1:W5:Y:S01]  /*6850*/  @!P0 LDG.E.U16 R139, desc[UR14][R112.64] ;  /* 0x0000000e708b8981 */ /* 0x000362000c1e1500 */
[----:B------:R-:W-:Y:S02]  /*6860*/  ISETP.GE.AND P0, PT, R156, UR40, PT ;  /* 0x000000289c007c0c */ /* 0x000fe4000bf06270 */
[C---:B------:R-:W-:Y:S02]  /*6870*/  LOP3.LUT R156, R0.reuse, 0x62, RZ, 0xfc, !PT ;  /* 0x00000062009c7812 */ /* 0x040fe400078efcff */
[----:B0-----:R-:W-:Y:S01]  /*6880*/  PRMT R114, RZ, 0x7610, R114 ;  /* 0x00007610ff727816 */ /* 0x001fe20000000072 */
[----:B-1----:R-:W-:Y:S01]  /*6890*/  IMAD.WIDE R112, R167, 0x2, R76 ;  /* 0x00000002a7707825 */ /* 0x002fe200078e024c */
[----:B------:R-:W-:-:S04]  /*68a0*/  LOP3.LUT R167, R0, 0x60, RZ, 0xfc, !PT ;  /* 0x0000006000a77812 */ /* 0x000fc800078efcff */
[----:B------:R0:W5:Y:S01]  /*68b0*/  @!P1 LDG.E.U16 R114, desc[UR14][R112.64] ;  /* 0x0000000e70729981 */ /* 0x000162000c1e1500 */
[----:B------:R-:W-:Y:S01]  /*68c0*/  IMAD R167, R167, UR11, RZ ;  /* 0x0000000ba7a77c24 */ /* 0x000fe2000f8e02ff */
[C---:B------:R-:W-:Y:S01]  /*68d0*/  ISETP.GE.AND P1, PT, R156.reuse, UR40, PT ;  /* 0x000000289c007c0c */ /* 0x040fe2000bf26270 */
[----:B------:R-:W-:Y:S01]  /*68e0*/  IMAD R156, R156, UR9, RZ ;  /* 0x000000099c9c7c24 */ /* 0x000fe2000f8e02ff */
[----:B------:R-:W-:Y:S01]  /*68f0*/  PRMT R115, RZ, 0x7610, R115 ;  /* 0x00007610ff737816 */ /* 0x000fe20000000073 */
[----:B------:R-:W-:Y:S01]  /*6900*/  ULDC UR9, c[0x0][0x238] ;  /* 0x00008e0000097ab9 */ /* 0x000fe20000000800 */
[----:B0-----:R-:W-:-:S05]  /*6910*/  IMAD.WIDE R112, R167, 0x2, R76 ;  /* 0x00000002a7707825 */ /* 0x001fca00078e024c */
[----:B------:R0:W5:Y:S02]  /*6920*/  @!P0 LDG.E.U16 R160, desc[UR14][R112.64] ;  /* 0x0000000e70a08981 */ /* 0x000164000c1e1500 */
[----:B0-----:R-:W-:-:S05]  /*6930*/  IMAD.WIDE R112, R156, 0x2, R76 ;  /* 0x000000029c707825 */ /* 0x001fca00078e024c */
[----:B------:R0:W5:Y:S02]  /*6940*/  @!P1 LDG.E.U16 R115, desc[UR14][R112.64] ;  /* 0x0000000e70739981 */ /* 0x000164000c1e1500 */
[----:B0-----:R-:W-:-:S04]  /*6950*/  LOP3.LUT R112, R0, 0x64, RZ, 0xfc, !PT ;  /* 0x0000006400707812 */ /* 0x001fc800078efcff */
[----:B------:R-:W-:Y:S02]  /*6960*/  ISETP.GE.AND P0, PT, R112, UR40, PT ;  /* 0x0000002870007c0c */ /* 0x000fe4000bf06270 */
[----:B------:R-:W-:Y:S02]  /*6970*/  LOP3.LUT R112, R0, 0x66, RZ, 0xfc, !PT ;  /* 0x0000006600707812 */ /* 0x000fe400078efcff */
[----:B------:R-:W-:Y:S02]  /*6980*/  PRMT R142, RZ, 0x7610, R142 ;  /* 0x00007610ff8e7816 */ /* 0x000fe4000000008e */
[----:B------:R-:W-:Y:S01]  /*6990*/  ISETP.GE.AND P1, PT, R112, UR40, PT ;  /* 0x0000002870007c0c */ /* 0x000fe2000bf26270 */
[----:B------:R-:W-:Y:S01]  /*69a0*/  IMAD.WIDE R112, R244, 0x2, R76 ;  /* 0x00000002f4707825 */ /* 0x000fe200078e024c */
[----:B------:R-:W-:-:S05]  /*69b0*/  PRMT R143, RZ, 0x7610, R143 ;  /* 0x00007610ff8f7816 */ /* 0x000fca000000008f */
        /* <DEDUP_REMOVED lines=22> */
[----:B------:R0:W5:Y:S01]  /*6b20*/  @!P1 LDG.E.U16 R163, desc[UR14][R112.64] ;  /* 0x0000000e70a39981 */ /* 0x000162000c1e1500 */
[C---:B------:R-:W-:Y:S02]  /*6b30*/  LOP3.LUT R156, R0.reuse, 0x78, RZ, 0xfc, !PT ;  /* 0x00000078009c7812 */ /* 0x040fe400078efcff */
[----:B0-----:R-:W-:-:S04]  /*6b40*/  LOP3.LUT R112, R0, 0x72, RZ, 0xfc, !PT ;  /* 0x0000007200707812 */ /* 0x001fc800078efcff */
[----:B------:R-:W-:Y:S02]  /*6b50*/  ISETP.GE.AND P0, PT, R112, UR40, PT ;  /* 0x0000002870007c0c */ /* 0x000fe4000bf06270 */
[----:B------:R-:W-:Y:S02]  /*6b60*/  LOP3.LUT R112, R0, 0x78, RZ, 0xfc, !PT ;  /* 0x0000007800707812 */ /* 0x000fe400078efcff */
[----:B------:R-:W-:Y:S02]  /*6b70*/  PRMT R146, RZ, 0x7610, R146 ;  /* 0x00007610ff927816 */ /* 0x000fe40000000092 */
[----:B------:R-:W-:Y:S01]  /*6b80*/  ISETP.GE.AND P1, PT, R112, UR40, PT ;  /* 0x0000002870007c0c */ /* 0x000fe2000bf26270 */
[----:B------:R-:W-:Y:S01]  /*6b90*/  IMAD.WIDE R112, R250, 0x2, R76 ;  /* 0x00000002fa707825 */ /* 0x000fe200078e024c */
[----:B------:R-:W-:-:S03]  /*6ba0*/  PRMT R165, RZ, 0x7610, R165 ;  /* 0x00007610ffa57816 */ /* 0x000fc600000000a5 */
[----:B------:R-:W-:Y:S01]  /*6bb0*/  IMAD R156, R156, UR9, RZ ;  /* 0x000000099c9c7c24 */ /* 0x000fe2000f8e02ff */
[----:B------:R-:W-:Y:S01]  /*6bc0*/  PRMT R147, RZ, 0x7610, R147 ;  /* 0x00007610ff937816 */ /* 0x000fe20000000093 */
[----:B------:R0:W5:Y:S01]  /*6bd0*/  @!P0 LDG.E.U16 R146, desc[UR14][R112.64] ;  /* 0x0000000e70928981 */ /* 0x000162000c1e1500 */
[----:B------:R-:W-:Y:S01]  /*6be0*/  PRMT R148, RZ, 0x7610, R148 ;  /* 0x00007610ff947816 */ /* 0x000fe20000000094 */
[----:B------:R-:W-:Y:S01]  /*6bf0*/  ULDC UR9, c[0x0][0x238] ;  /* 0x00008e0000097ab9 */ /* 0x000fe20000000800 */
[----:B0-----:R-:W-:-:S05]  /*6c00*/  IMAD.WIDE R112, R156, 0x2, R76 ;  /* 0x000000029c707825 */ /* 0x001fca00078e024c */
[----:B------:R0:W5:Y:S02]  /*6c10*/  @!P1 LDG.E.U16 R165, desc[UR14][R112.64] ;  /* 0x0000000e70a59981 */ /* 0x000164000c1e1500 */
[----:B0-----:R-:W-:-:S04]  /*6c20*/  LOP3.LUT R112, R0, 0x74, RZ, 0xfc, !PT ;  /* 0x0000007400707812 */ /* 0x001fc800078efcff */
[----:B------:R-:W-:Y:S02]  /*6c30*/  ISETP.GE.AND P0, PT, R112, UR40, PT ;  /* 0x0000002870007c0c */ /* 0x000fe4000bf06270 */
[----:B------:R-:W-:-:S04]  /*6c40*/  LOP3.LUT R112, R0, 0x76, RZ, 0xfc, !PT ;  /* 0x0000007600707812 */ /* 0x000fc800078efcff */
[----:B------:R-:W-:Y:S01]  /*6c50*/  ISETP.GE.AND P1, PT, R112, UR40, PT ;  /* 0x0000002870007c0c */ /* 0x000fe2000bf26270 */
[----:B------:R-:W-:-:S06]  /*6c60*/  IMAD.WIDE R112, R251, 0x2, R76 ;  /* 0x00000002fb707825 */ /* 0x000fcc00078e024c */
[----:B------:R0:W5:Y:S01]  /*6c70*/  @!P0 LDG.E.U16 R147, desc[UR14][R112.64] ;  /* 0x0000000e70938981 */ /* 0x000162000c1e1500 */
[----:B------:R-:W-:Y:S01]  /*6c80*/  LOP3.LUT R156, R0, 0x7a, RZ, 0xfc, !PT ;  /* 0x0000007a009c7812 */ /* 0x000fe200078efcff */
[----:B0-----:R-:W-:-:S05]  /*6c90*/  IMAD.WIDE R112, R252, 0x2, R76 ;  /* 0x00000002fc707825 */ /* 0x001fca00078e024c */
[----:B------:R0:W5:Y:S01]  /*6ca0*/  @!P1 LDG.E.U16 R148, desc[UR14][R112.64] ;  /* 0x0000000e70949981 */ /* 0x000162000c1e1500 */
[----:B------:R-:W-:Y:S01]  /*6cb0*/  IMAD R156, R156, UR9, RZ ;  /* 0x000000099c9c7c24 */ /* 0x000fe2000f8e02ff */
[C---:B------:R-:W-:Y:S01]  /*6cc0*/  LOP3.LUT R167, R0.reuse, 0x7c, RZ, 0xfc, !PT ;  /* 0x0000007c00a77812 */ /* 0x040fe200078efcff */
[----:B------:R-:W-:Y:S01]  /*6cd0*/  ULDC UR9, c[0x0][0x238] ;  /* 0x00008e0000097ab9 */ /* 0x000fe20000000800 */
[----:B0-----:R-:W-:-:S04]  /*6ce0*/  LOP3.LUT R112, R0, 0x7a, RZ, 0xfc, !PT ;  /* 0x0000007a00707812 */ /* 0x001fc800078efcff */
[----:B------:R-:W-:Y:S02]  /*6cf0*/  ISETP.GE.AND P0, PT, R112, UR40, PT ;  /* 0x0000002870007c0c */ /* 0x000fe4000bf06270 */
[----:B------:R-:W-:-:S04]  /*6d00*/  LOP3.LUT R112, R0, 0x7c, RZ, 0xfc, !PT ;  /* 0x0000007c00707812 */ /* 0x000fc800078efcff */
[----:B------:R-:W-:Y:S01]  /*6d10*/  ISETP.GE.AND P1, PT, R112, UR40, PT ;  /* 0x0000002870007c0c */ /* 0x000fe2000bf26270 */
[----:B------:R-:W-:Y:S02]  /*6d20*/  IMAD.WIDE R112, R156, 0x2, R76 ;  /* 0x000000029c707825 */ /* 0x000fe400078e024c */
[----:B------:R-:W0:Y:S01]  /*6d30*/  S2R R156, SR_TID.X ;  /* 0x00000000009c7919 */ /* 0x000e220000002100 */
[----:B------:R-:W-:Y:S01]  /*6d40*/  PRMT R149, RZ, 0x7610, R149 ;  /* 0x00007610ff957816 */ /* 0x000fe20000000095 */
[----:B------:R-:W-:Y:S01]  /*6d50*/  IMAD R167, R167, UR9, RZ ;  /* 0x00000009a7a77c24 */ /* 0x000fe2000f8e02ff */
[----:B------:R-:W-:-:S04]  /*6d60*/  PRMT R150, RZ, 0x7610, R150 ;  /* 0x00007610ff967816 */ /* 0x000fc80000000096 */
[----:B------:R1:W5:Y:S02]  /*6d70*/  @!P0 LDG.E.U16 R149, desc[UR14][R112.64] ;  /* 0x0000000e70958981 */ /* 0x000364000c1e1500 */
[----:B-1----:R-:W-:-:S05]  /*6d80*/  IMAD.WIDE R112, R167, 0x2, R76 ;  /* 0x00000002a7707825 */ /* 0x002fca00078e024c */
[----:B------:R1:W5:Y:S01]  /*6d90*/  @!P1 LDG.E.U16 R150, desc[UR14][R112.64] ;  /* 0x0000000e70969981 */ /* 0x000362000c1e1500 */
[----:B------:R-:W-:Y:S02]  /*6da0*/  IADD3 RZ, P1, R8, R3, RZ ;  /* 0x0000000308ff7210 */ /* 0x000fe40007f3e0ff */
[----:B0-----:R-:W-:-:S04]  /*6db0*/  LOP3.LUT R156, R156, 0x7f, RZ, 0xc0, !PT ;  /* 0x0000007f9c9c7812 */ /* 0x001fc800078ec0ff */
[----:B------:R-:W-:Y:S01]  /*6dc0*/  ISETP.GE.AND P0, PT, R156, UR40, PT ;  /* 0x000000289c007c0c */ /* 0x000fe2000bf06270 */
[----:B-1----:R-:W-:Y:S01]  /*6dd0*/  IMAD.IADD R112, R8, 0x1, R3 ;  /* 0x0000000108707824 */ /* 0x002fe200078e0203 */
[----:B------:R-:W-:Y:S01]  /*6de0*/  PRMT R151, RZ, 0x7610, R151 ;  /* 0x00007610ff977816 */ /* 0x000fe20000000097 */
[----:B------:R-:W-:Y:S01]  /*6df0*/  IMAD.X R113, R184, 0x1, R2, P1 ;  /* 0x00000001b8717824 */ /* 0x000fe200008e0602 */
[----:B------:R-:W-:Y:S01]  /*6e00*/  BAR.SYNC.DEFER_BLOCKING 0x0 ;  /* 0x0000000000007b1d */ /* 0x000fe20000010000 */
[----:B------:R-:W-:Y:S02]  /*6e10*/  IADD3 RZ, P1, R7, R3, RZ ;  /* 0x0000000307ff7210 */ /* 0x000fe40007f3e0ff */
[----:B------:R-:W-:Y:S02]  /*6e20*/  PRMT R152, RZ, 0x7610, R152 ;  /* 0x00007610ff987816 */ /* 0x000fe40000000098 */
[----:B------:R-:W-:Y:S02]  /*6e30*/  PRMT R153, RZ, 0x7610, R153 ;  /* 0x00007610ff997816 */ /* 0x000fe40000000099 */
[----:B------:R-:W-:-:S02]  /*6e40*/  PRMT R154, RZ, 0x7610, R154 ;  /* 0x00007610ff9a7816 */ /* 0x000fc4000000009a */
[----:B------:R0:W5:Y:S02]  /*6e50*/  @!P0 LDG.E.U16 R151, desc[UR14][R112.64] ;  /* 0x0000000e70978981 */ /* 0x000164000c1e1500 */
[----:B0-----:R-:W-:Y:S02]  /*6e60*/  IMAD.IADD R112, R7, 0x1, R3 ;  /* 0x0000000107707824 */ /* 0x001fe400078e0203 */
[----:B------:R-:W-:Y:S01]  /*6e70*/  IMAD.X R113, R182, 0x1, R2, P1 ;  /* 0x00000001b6717824 */ /* 0x000fe200008e0602 */
[----:B------:R-:W-:-:S04]  /*6e80*/  IADD3 RZ, P1, R6, R3, RZ ;  /* 0x0000000306ff7210 */ /* 0x000fc80007f3e0ff */
[----:B------:R0:W5:Y:S02]  /*6e90*/  @!P0 LDG.E.U16 R152, desc[UR14][R112.64] ;  /* 0x0000000e70988981 */ /* 0x000164000c1e1500 */
[----:B0-----:R-:W-:Y:S02]  /*6ea0*/  IMAD.IADD R112, R6, 0x1, R3 ;  /* 0x0000000106707824 */ /* 0x001fe400078e0203 */
[----:B------:R-:W-:Y:S01]  /*6eb0*/  IMAD.X R113, R185, 0x1, R2, P1 ;  /* 0x00000001b9717824 */ /* 0x000fe200008e0602 */
[----:B------:R-:W-:-:S04]  /*6ec0*/  IADD3 RZ, P1, R17, R3, RZ ;  /* 0x0000000311ff7210 */ /* 0x000fc80007f3e0ff */
[----:B------:R0:W5:Y:S01]  /*6ed0*/  @!P0 LDG.E.U16 R153, desc[UR14][R112.64] ;  /* 0x0000000e70998981 */ /* 0x000162000c1e1500 */
[----:B------:R-:W-:Y:S01]  /*6ee0*/  PRMT R155, RZ, 0x7610, R155 ;  /* 0x00007610ff9b7816 */ /* 0x000fe2000000009b */
[----:B0-----:R-:W-:Y:S02]  /*6ef0*/  IMAD.IADD R112, R17, 0x1, R3 ;  /* 0x0000000111707824 */ /* 0x001fe400078e0203 */
[----:B------:R-:W-:Y:S01]  /*6f00*/  IMAD.X R113, R181, 0x1, R2, P1 ;  /* 0x00000001b5717824 */ /* 0x000fe200008e0602 */
[----:B------:R-:W-:-:S04]  /*6f10*/  IADD3 RZ, P1, R18, R3, RZ ;  /* 0x0000000312ff7210 */ /* 0x000fc80007f3e0ff */
[----:B------:R0:W5:Y:S01]  /*6f20*/  @!P0 LDG.E.U16 R154, desc[UR14][R112.64] ;  /* 0x0000000e709a8981 */ /* 0x000162000c1e1500 */
[----:B------:R-:W-:Y:S01]  /*6f30*/  SHF.R.S32.HI R156, RZ, 0x6, R168 ;  /* 0x00000006ff9c7819 */ /* 0x000fe200000114a8 */
[----:B0-----:R-:W-:Y:S02]  /*6f40*/  IMAD.IADD R112, R18, 0x1, R3 ;  /* 0x0000000112707824 */ /* 0x001fe400078e0203 */
[----:B------:R-:W-:-:S05]  /*6f50*/  IMAD.X R113, R180, 0x1, R2, P1 ;  /* 0x00000001b4717824 */ /* 0x000fca00008e0602 */
[----:B------:R0:W5:Y:S01]  /*6f60*/  @!P0 LDG.E.U16 R155, desc[UR14][R112.64] ;  /* 0x0000000e709b8981 */ /* 0x000162000c1e1500 */
[----:B------:R-:W-:Y:S02]  /*6f70*/  SGXT R156, R156, 0x1 ;  /* 0x000000019c9c781a */ /* 0x000fe40000000200 */
[----:B------:R-:W-:Y:S01]  /*6f80*/  IADD3 RZ, P1, R4, R3, RZ ;  /* 0x0000000304ff7210 */ /* 0x000fe20007f3e0ff */
[----:B0-----:R-:W-:Y:S01]  /*6f90*/  IMAD.SHL.U32 R112, R168, 0x2, RZ ;  /* 0x00000002a8707824 */ /* 0x001fe200078e00ff */
[----:B------:R-:W-:-:S04]  /*6fa0*/  PRMT R157, RZ, 0x7610, R157 ;  /* 0x00007610ff9d7816 */ /* 0x000fc8000000009d */
[----:B------:R-:W-:Y:S01]  /*6fb0*/  LOP3.LUT R112, R112, 0x7e, RZ, 0xc0, !PT ;  /* 0x0000007e70707812 */ /* 0x000fe200078ec0ff */
[----:B------:R-:W-:Y:S01]  /*6fc0*/  IMAD.X R113, R183, 0x1, R2, P1 ;  /* 0x00000001b7717824 */ /* 0x000fe200008e0602 */
[----:B------:R-:W-:Y:S02]  /*6fd0*/  IADD3 RZ, P1, R19, R3, RZ ;  /* 0x0000000313ff7210 */ /* 0x000fe40007f3e0ff */
[----:B------:R-:W-:Y:S01]  /*6fe0*/  LOP3.LUT R156, R112, 0x90, R156, 0x78, !PT ;  /* 0x00000090709c7812 */ /* 0x000fe200078e789c */
[----:B------:R-:W-:-:S04]  /*6ff0*/  IMAD.IADD R112, R4, 0x1, R3 ;  /* 0x0000000104707824 */ /* 0x000fc800078e0203 */
[----:B------:R0:W-:Y:S04]  /*7000*/  STS.U16 [R156+UR12], R122 ;  /* 0x0000007a9c007988 */ /* 0x0001e8000800040c */
[----:B------:R1:W5:Y:S01]  /*7010*/  @!P0 LDG.E.U16 R157, desc[UR14][R112.64] ;  /* 0x0000000e709d8981 */ /* 0x000362000c1e1500 */
[----:B0-----:R-:W-:Y:S01]  /*7020*/  PRMT R122, RZ, 0x7610, R122 ;  /* 0x00007610ff7a7816 */ /* 0x001fe2000000007a */
[----:B-1----:R-:W-:Y:S02]  /*7030*/  IMAD.IADD R112, R19, 0x1, R3 ;  /* 0x0000000113707824 */ /* 0x002fe400078e0203 */
[----:B------:R-:W-:Y:S01]  /*7040*/  IMAD.X R113, R179, 0x1, R2, P1 ;  /* 0x00000001b3717824 */ /* 0x000fe200008e0602 */
[----:B------:R-:W-:Y:S02]  /*7050*/  IADD3 RZ, P1, R20, R3, RZ ;  /* 0x0000000314ff7210 */ /* 0x000fe40007f3e0ff */
[----:B------:R-:W-:-:S02]  /*7060*/  PRMT R159, RZ, 0x7610, R159 ;  /* 0x00007610ff9f7816 */ /* 0x000fc4000000009f */
[----:B------:R0:W5:Y:S04]  /*7070*/  @!P0 LDG.E.U16 R122, desc[UR14][R112.64] ;  /* 0x0000000e707a8981 */ /* 0x000168000c1e1500 */
[----:B------:R1:W-:Y:S01]  /*7080*/  STS.U16 [R156+UR12+0x400], R111 ;  /* 0x0004006f9c007988 */ /* 0x0003e2000800040c */
[--C-:B0-----:R-:W-:Y:S02]  /*7090*/  IMAD.IADD R112, R20, 0x1, R3.reuse ;  /* 0x0000000114707824 */ /* 0x101fe400078e0203 */
[--C-:B------:R-:W-:Y:S01]  /*70a0*/  IMAD.X R113, R178, 0x1, R2.reuse, P1 ;  /* 0x00000001b2717824 */ /* 0x100fe200008e0602 */
[-C--:B------:R-:W-:Y:S01]  /*70b0*/  IADD3 RZ, P1, R21, R3.reuse, RZ ;  /* 0x0000000315ff7210 */ /* 0x080fe20007f3e0ff */
[----:B----4-:R0:W-:Y:S04]  /*70c0*/  STS.U16 [R156+UR12+0x800], R110 ;  /* 0x0008006e9c007988 */ /* 0x0101e8000800040c */
[----:B------:R4:W5:Y:S01]  /*70d0*/  @!P0 LDG.E.U16 R159, desc[UR14][R112.64] ;  /* 0x0000000e709f8981 */ /* 0x000962000c1e1500 */
[----:B-1----:R-:W-:Y:S01]  /*70e0*/  IMAD.X R111, R177, 0x1, R2, P1 ;  /* 0x00000001b16f7824 */ /* 0x002fe200008e0602 */
[----:B------:R-:W-:Y:S01]  /*70f0*/  IADD3 RZ, P1, R22, R3, RZ ;  /* 0x0000000316ff7210 */ /* 0x000fe20007f3e0ff */
[----:B0-----:R-:W-:Y:S01]  /*7100*/  IMAD.IADD R110, R21, 0x1, R3 ;  /* 0x00000001156e7824 */ /* 0x001fe200078e0203 */
[----:B----4-:R-:W-:-:S02]  /*7110*/  PRMT R112, RZ, 0x7610, R112 ;  /* 0x00007610ff707816 */ /* 0x010fc40000000070 */
[----:B------:R-:W-:-:S04]  /*7120*/  PRMT R113, RZ, 0x7610, R113 ;  /* 0x00007610ff717816 */ /* 0x000fc80000000071 */
[----:B------:R0:W4:Y:S04]  /*7130*/  @!P0 LDG.E.U16 R112, desc[UR14][R110.64] ;  /* 0x0000000e6e708981 */ /* 0x000128000c1e1500 */
[----:B---3--:R1:W-:Y:S01]  /*7140*/  STS.U16 [R156+UR12+0xc00], R109 ;  /* 0x000c006d9c007988 */ /* 0x0083e2000800040c */
[--C-:B0-----:R-:W-:Y:S02]  /*7150*/  IMAD.IADD R110, R22, 0x1, R3.reuse ;  /* 0x00000001166e7824 */ /* 0x101fe400078e0203 */
[--C-:B------:R-:W-:Y:S01]  /*7160*/  IMAD.X R111, R176, 0x1, R2.reuse, P1 ;  /* 0x00000001b06f7824 */ /* 0x100fe200008e0602 */
[CC--:B------:R-:W-:Y:S01]  /*7170*/  IADD3 RZ, P1, R23.reuse, R3.reuse, RZ ;  /* 0x0000000317ff7210 */ /* 0x0c0fe20007f3e0ff */
[----:B------:R0:W-:Y:S04]  /*7180*/  STS.U16 [R156+UR12+0x1000], R108 ;  /* 0x0010006c9c007988 */ /* 0x0001e8000800040c */
[----:B------:R3:W4:Y:S01]  /*7190*/  @!P0 LDG.E.U16 R113, desc[UR14][R110.64] ;  /* 0x0000000e6e718981 */ /* 0x000722000c1e1500 */
[----:B-1----:R-:W-:Y:S01]  /*71a0*/  IMAD.X R109, R126, 0x1, R2, P1 ;  /* 0x000000017e6d7824 */ /* 0x002fe200008e0602 */
[----:B------:R-:W-:Y:S01]  /*71b0*/  IADD3 RZ, P1, R56, R3, RZ ;  /* 0x0000000338ff7210 */ /* 0x000fe20007f3e0ff */
[----:B0-----:R-:W-:Y:S01]  /*71c0*/  IMAD.IADD R108, R23, 0x1, R3 ;  /* 0x00000001176c7824 */ /* 0x001fe200078e0203 */
[----:B---3--:R-:W-:-:S02]  /*71d0*/  PRMT R110, RZ, 0x7610, R110 ;  /* 0x00007610ff6e7816 */ /* 0x008fc4000000006e */
[----:B------:R-:W-:-:S04]  /*71e0*/  PRMT R111, RZ, 0x7610, R111 ;  /* 0x00007610ff6f7816 */ /* 0x000fc8000000006f */
[----:B------:R0:W3:Y:S04]  /*71f0*/  @!P0 LDG.E.U16 R110, desc[UR14][R108.64] ;  /* 0x0000000e6c6e8981 */ /* 0x0000e8000c1e1500 */
[----:B------:R1:W-:Y:S01]  /*7200*/  STS.U16 [R156+UR12+0x1400], R107 ;  /* 0x0014006b9c007988 */ /* 0x0003e2000800040c */
[--C-:B0-----:R-:W-:Y:S02]  /*7210*/  IMAD.IADD R108, R56, 0x1, R3.reuse ;  /* 0x00000001386c7824 */ /* 0x101fe400078e0203 */
[--C-:B------:R-:W-:Y:S01]  /*7220*/  IMAD.X R109, R175, 0x1, R2.reuse, P1 ;  /* 0x00000001af6d7824 */ /* 0x100fe200008e0602 */
[-C--:B------:R-:W-:Y:S01]  /*7230*/  IADD3 RZ, P1, R57, R3.reuse, RZ ;  /* 0x0000000339ff7210 */ /* 0x080fe20007f3e0ff */
[----:B------:R0:W-:Y:S04]  /*7240*/  STS.U16 [R156+UR12+0x1800], R106 ;  /* 0x0018006a9c007988 */ /* 0x0001e8000800040c */
[----:B------:R2:W3:Y:S01]  /*7250*/  @!P0 LDG.E.U16 R111, desc[UR14][R108.64] ;  /* 0x0000000e6c6f8981 */ /* 0x0004e2000c1e1500 */
[----:B-1----:R-:W-:Y:S01]  /*7260*/  IMAD.X R107, R128, 0x1, R2, P1 ;  /* 0x00000001806b7824 */ /* 0x002fe200008e0602 */
[----:B------:R-:W-:Y:S01]  /*7270*/  IADD3 RZ, P1, R5, R3, RZ ;  /* 0x0000000305ff7210 */ /* 0x000fe20007f3e0ff */
[--C-:B0-----:R-:W-:Y:S01]  /*7280*/  IMAD.IADD R106, R57, 0x1, R3.reuse ;  /* 0x00000001396a7824 */ /* 0x101fe200078e0203 */
[----:B--2---:R-:W-:Y:S01]  /*7290*/  PRMT R108, RZ, 0x7610, R108 ;  /* 0x00007610ff6c7816 */ /* 0x004fe2000000006c */
[----:B------:R0:W-:Y:S05]  /*72a0*/  STS.U16 [R156+UR12+0x1c00], R96 ;  /* 0x001c00609c007988 */ /* 0x0001ea000800040c */
[----:B------:R1:W2:Y:S01]  /*72b0*/  @!P0 LDG.E.U16 R108, desc[UR14][R106.64] ;  /* 0x0000000e6a6c8981 */ /* 0x0002a2000c1e1500 */
[----:B0-----:R-:W-:Y:S01]  /*72c0*/  PRMT R96, RZ, 0x7610, R96 ;  /* 0x00007610ff607816 */ /* 0x001fe20000000060 */
[----:B-1----:R-:W-:-:S02]  /*72d0*/  IMAD.IADD R106, R5, 0x1, R3 ;  /* 0x00000001056a7824 */ /* 0x002fc400078e0203 */
[----:B------:R-:W-:Y:S01]  /*72e0*/  IMAD.X R107, R174, 0x1, R2, P1 ;  /* 0x00000001ae6b7824 */ /* 0x000fe200008e0602 */
[C---:B------:R-:W-:Y:S02]  /*72f0*/  IADD3 RZ, P1, R16.reuse, R3, RZ ;  /* 0x0000000310ff7210 */ /* 0x040fe40007f3e0ff */
[----:B------:R-:W-:Y:S02]  /*7300*/  PRMT R109, RZ, 0x7610, R109 ;  /* 0x00007610ff6d7816 */ /* 0x000fe4000000006d */
[----:B------:R0:W4:Y:S04]  /*7310*/  @!P0 LDG.E.U16 R96, desc[UR14][R106.64] ;  /* 0x0000000e6a608981 */ /* 0x000128000c1e1500 */
[----:B------:R1:W-:Y:S01]  /*7320*/  STS.U16 [R156+UR12+0x2000], R129 ;  /* 0x002000819c007988 */ /* 0x0003e2000800040c */
[----:B0-----:R-:W-:-:S02]  /*7330*/  IMAD.IADD R106, R16, 0x1, R3 ;  /* 0x00000001106a7824 */ /* 0x001fc400078e0203 */
[----:B------:R-:W-:Y:S01]  /*7340*/  IMAD.X R107, R173, 0x1, R2, P1 ;  /* 0x00000001ad6b7824 */ /* 0x000fe200008e0602 */
[C---:B------:R-:W-:Y:S02]  /*7350*/  IADD3 RZ, P1, R15.reuse, R3, RZ ;  /* 0x000000030fff7210 */ /* 0x040fe40007f3e0ff */
[----:B-1----:R-:W-:Y:S02]  /*7360*/  PRMT R129, RZ, 0x7610, R129 ;  /* 0x00007610ff817816 */ /* 0x002fe40000000081 */
[----:B------:R0:W3:Y:S04]  /*7370*/  @!P0 LDG.E.U16 R109, desc[UR14][R106.64] ;  /* 0x0000000e6a6d8981 */ /* 0x0000e8000c1e1500 */
        /* <DEDUP_REMOVED lines=18> */
[----:B-----5:R1:W-:Y:S01]  /*74a0*/  STS.U16 [R156+UR12+0x3000], R160 ;  /* 0x003000a09c007988 */ /* 0x0203e2000800040c */
[----:B0-----:R-:W-:-:S02]  /*74b0*/  IMAD.IADD R106, R12, 0x1, R3 ;  /* 0x000000010c6a7824 */ /* 0x001fc400078e0203 */
[----:B------:R-:W-:Y:S01]  /*74c0*/  IMAD.X R107, R171, 0x1, R2, P1 ;  /* 0x00000001ab6b7824 */ /* 0x000fe200008e0602 */
[C---:B------:R-:W-:Y:S02]  /*74d0*/  IADD3 RZ, P1, R11.reuse, R3, RZ ;  /* 0x000000030bff7210 */ /* 0x040fe40007f3e0ff */
[----:B-1----:R-:W-:Y:S02]  /*74e0*/  PRMT R160, RZ, 0x7610, R160 ;  /* 0x00007610ffa07816 */ /* 0x002fe400000000a0 */
[----:B------:R0:W5:Y:S04]  /*74f0*/  @!P0 LDG.E.U16 R158, desc[UR14][R106.64] ;  /* 0x0000000e6a9e8981 */ /* 0x000168000c1e1500 */
[----:B------:R1:W-:Y:S01]  /*7500*/  STS.U16 [R156+UR12+0x3400], R161 ;  /* 0x003400a19c007988 */ /* 0x0003e2000800040c */
[----:B0-----:R-:W-:-:S02]  /*7510*/  IMAD.IADD R106, R11, 0x1, R3 ;  /* 0x000000010b6a7824 */ /* 0x001fc400078e0203 */
[----:B------:R-:W-:Y:S01]  /*7520*/  IMAD.X R107, R134, 0x1, R2, P1 ;  /* 0x00000001866b7824 */ /* 0x000fe200008e0602 */
[----:B------:R-:W-:Y:S02]  /*7530*/  IADD3 RZ, P1, R10, R3, RZ ;  /* 0x000000030aff7210 */ /* 0x000fe40007f3e0ff */
[----:B-1----:R-:W-:Y:S02]  /*7540*/  PRMT R161, RZ, 0x7610, R161 ;  /* 0x00007610ffa17816 */ /* 0x002fe400000000a1 */
[----:B------:R0:W5:Y:S01]  /*7550*/  @!P0 LDG.E.U16 R160, desc[UR14][R106.64] ;  /* 0x0000000e6aa08981 */ /* 0x000162000c1e1500 */
[----:B------:R-:W-:-:S03]  /*7560*/  LOP3.LUT R167, R156, 0x20, RZ, 0x3c, !PT ;  /* 0x000000209ca77812 */ /* 0x000fc600078e3cff */
[----:B------:R1:W-:Y:S01]  /*7570*/  STS.U16 [R156+UR12+0x3800], R163 ;  /* 0x003800a39c007988 */ /* 0x0003e2000800040c */
[----:B0-----:R-:W-:Y:S02]  /*7580*/  IMAD.IADD R106, R10, 0x1, R3 ;  /* 0x000000010a6a7824 */ /* 0x001fe400078e0203 */
[----:B------:R-:W-:Y:S01]  /*7590*/  IMAD.X R107, R170, 0x1, R2, P1 ;  /* 0x00000001aa6b7824 */ /* 0x000fe200008e0602 */
[----:B------:R-:W-:Y:S01]  /*75a0*/  IADD3 RZ, P1, R9, R3, RZ ;  /* 0x0000000309ff7210 */ /* 0x000fe20007f3e0ff */
[----:B------:R-:W-:Y:S01]  /*75b0*/  STS.U16 [R156+UR12+0x3c00], R165 ;  /* 0x003c00a59c007988 */ /* 0x000fe2000800040c */
[----:B-1----:R-:W-:-:S03]  /*75c0*/  PRMT R163, RZ, 0x7610, R163 ;  /* 0x00007610ffa37816 */ /* 0x002fc600000000a3 */
[----:B------:R0:W4:Y:S04]  /*75d0*/  @!P0 LDG.E.U16 R161, desc[UR14][R106.64] ;  /* 0x0000000e6aa18981 */ /* 0x000128000c1e1500 */
[----:B------:R1:W-:Y:S01]  /*75e0*/  STS.U16 [R167+UR12+0x500], R100 ;  /* 0x00050064a7007988 */ /* 0x0003e2000800040c */
[----:B0-----:R-:W-:Y:S02]  /*75f0*/  IMAD.IADD R106, R9, 0x1, R3 ;  /* 0x00000001096a7824 */ /* 0x001fe400078e0203 */
[--C-:B------:R-:W-:Y:S01]  /*7600*/  IMAD.X R107, R136, 0x1, R2.reuse, P1 ;  /* 0x00000001886b7824 */ /* 0x100fe200008e0602 */
[----:B-1----:R-:W-:Y:S01]  /*7610*/  IADD3 R100, P1, R187, R3, RZ ;  /* 0x00000003bb647210 */ /* 0x002fe20007f3e0ff */
[----:B------:R0:W-:Y:S04]  /*7620*/  STS.U16 [R167+UR12+0x100], R101 ;  /* 0x00010065a7007988 */ /* 0x0001e8000800040c */
[----:B------:R1:W3:Y:S01]  /*7630*/  @!P0 LDG.E.U16 R163, desc[UR14][R106.64] ;  /* 0x0000000e6aa38981 */ /* 0x0002e2000c1e1500 */
[----:B0-----:R-:W-:Y:S01]  /*7640*/  IMAD.X R101, R162, 0x1, R2, P1 ;  /* 0x00000001a2657824 */ /* 0x001fe200008e0602 */
[----:B-1----:R-:W-:-:S06]  /*7650*/  PRMT R106, RZ, 0x7610, R106 ;  /* 0x00007610ff6a7816 */ /* 0x002fcc000000006a */
[----:B------:R0:W5:Y:S01]  /*7660*/  @!P0 LDG.E.U16 R106, desc[UR14][R100.64] ;  /* 0x0000000e646a8981 */ /* 0x000162000c1e1500 */
[----:B------:R-:W-:Y:S02]  /*7670*/  PRMT R107, RZ, 0x7610, R107 ;  /* 0x00007610ff6b7816 */ /* 0x000fe4000000006b */
[----:B0-----:R-:W-:-:S05]  /*7680*/  IADD3 R100, P1, R234, R3, RZ ;  /* 0x00000003ea647210 */ /* 0x001fca0007f3e0ff */
[----:B------:R-:W-:Y:S01]  /*7690*/  IMAD.X R101, R210, 0x1, R2, P1 ;  /* 0x00000001d2657824 */ /* 0x000fe200008e0602 */
[----:B------:R0:W-:Y:S04]  /*76a0*/  STS.U16 [R167+UR12+0xd00], R83 ;  /* 0x000d0053a7007988 */ /* 0x0001e8000800040c */
[----:B------:R1:W3:Y:S01]  /*76b0*/  @!P0 LDG.E.U16 R107, desc[UR14][R100.64] ;  /* 0x0000000e646b8981 */ /* 0x0002e2000c1e1500 */
[----:B0-----:R-:W-:Y:S02]  /*76c0*/  PRMT R83, RZ, 0x7610, R83 ;  /* 0x00007610ff537816 */ /* 0x001fe40000000053 */
[----:B-1----:R-:W-:-:S05]  /*76d0*/  IADD3 R100, P1, R239, R3, RZ ;  /* 0x00000003ef647210 */ /* 0x002fca0007f3e0ff */
[----:B------:R-:W-:-:S05]  /*76e0*/  IMAD.X R101, R218, 0x1, R2, P1 ;  /* 0x00000001da657824 */ /* 0x000fca00008e0602 */
[----:B------:R0:W5:Y:S01]  /*76f0*/  @!P0 LDG.E.U16 R83, desc[UR14][R100.64] ;  /* 0x0000000e64538981 */ /* 0x000162000c1e1500 */
[----:B------:R-:W-:-:S03]  /*7700*/  PRMT R165, RZ, 0x7610, R165 ;  /* 0x00007610ffa57816 */ /* 0x000fc600000000a5 */
[----:B------:R1:W-:Y:S01]  /*7710*/  STS.U16 [R167+UR12+0x1500], R94 ;  /* 0x0015005ea7007988 */ /* 0x0003e2000800040c */
[----:B0-----:R-:W-:-:S05]  /*7720*/  IADD3 R100, P1, R226, R3, RZ ;  /* 0x00000003e2647210 */ /* 0x001fca0007f3e0ff */
[--C-:B------:R-:W-:Y:S01]  /*7730*/  IMAD.X R101, R86, 0x1, R2.reuse, P1 ;  /* 0x0000000156657824 */ /* 0x100fe200008e0602 */
[----:B-1----:R-:W-:Y:S01]  /*7740*/  IADD3 R94, P1, R201, R3, RZ ;  /* 0x00000003c95e7210 */ /* 0x002fe20007f3e0ff */
[----:B------:R0:W-:Y:S04]  /*7750*/  STS.U16 [R167+UR12+0x1100], R95 ;  /* 0x0011005fa7007988 */ /* 0x0001e8000800040c */
[----:B------:R1:W5:Y:S01]  /*7760*/  @!P0 LDG.E.U16 R165, desc[UR14][R100.64] ;  /* 0x0000000e64a58981 */ /* 0x000362000c1e1500 */
[----:B0-----:R-:W-:Y:S01]  /*7770*/  IMAD.X R95, R71, 0x1, R2, P1 ;  /* 0x00000001475f7824 */ /* 0x001fe200008e0602 */
[----:B-1----:R-:W-:Y:S02]  /*7780*/  PRMT R100, RZ, 0x7610, R100 ;  /* 0x00007610ff647816 */ /* 0x002fe40000000064 */
[----:B------:R0:W-:Y:S04]  /*7790*/  STS.U16 [R167+UR12+0x1900], R97 ;  /* 0x00190061a7007988 */ /* 0x0001e8000800040c */
[----:B------:R1:W5:Y:S01]  /*77a0*/  @!P0 LDG.E.U16 R100, desc[UR14][R94.64] ;  /* 0x0000000e5e648981 */ /* 0x000362000c1e1500 */
[----:B0-----:R-:W-:-:S02]  /*77b0*/  PRMT R97, RZ, 0x7610, R97 ;  /* 0x00007610ff617816 */ /* 0x001fc40000000061 */
[----:B-1----:R-:W-:-:S05]  /*77c0*/  IADD3 R94, P1, R193, R3, RZ ;  /* 0x00000003c15e7210 */ /* 0x002fca0007f3e0ff */
[----:B------:R-:W-:Y:S01]  /*77d0*/  IMAD.X R95, R63, 0x1, R2, P1 ;  /* 0x000000013f5f7824 */ /* 0x000fe200008e0602 */
[----:B------:R0:W-:Y:S04]  /*77e0*/  STS.U16 [R167+UR12+0x1d00], R81 ;  /* 0x001d0051a7007988 */ /* 0x0001e8000800040c */
[----:B------:R1:W5:Y:S01]  /*77f0*/  @!P0 LDG.E.U16 R97, desc[UR14][R94.64] ;  /* 0x0000000e5e618981 */ /* 0x000362000c1e1500 */
[----:B0-----:R-:W-:Y:S02]  /*7800*/  PRMT R81, RZ, 0x7610, R81 ;  /* 0x00007610ff517816 */ /* 0x001fe40000000051 */
[----:B-1----:R-:W-:-:S05]  /*7810*/  IADD3 R94, P1, R242, R3, RZ ;  /* 0x00000003f25e7210 */ /* 0x002fca0007f3e0ff */
[----:B------:R-:W-:-:S05]  /*7820*/  IMAD.X R95, R217, 0x1, R2, P1 ;  /* 0x00000001d95f7824 */ /* 0x000fca00008e0602 */
[----:B------:R0:W5:Y:S01]  /*7830*/  @!P0 LDG.E.U16 R81, desc[UR14][R94.64] ;  /* 0x0000000e5e518981 */ /* 0x000162000c1e1500 */
[----:B------:R-:W-:Y:S02]  /*7840*/  PRMT R101, RZ, 0x7610, R101 ;  /* 0x00007610ff657816 */ /* 0x000fe40000000065 */
[----:B0-----:R-:W-:-:S05]  /*7850*/  IADD3 R94, P1, R233, R3, RZ ;  /* 0x00000003e95e7210 */ /* 0x001fca0007f3e0ff */
[----:B------:R-:W-:Y:S01]  /*7860*/  IMAD.X R95, R209, 0x1, R2, P1 ;  /* 0x00000001d15f7824 */ /* 0x000fe200008e0602 */
[----:B------:R0:W-:Y:S04]  /*7870*/  STS.U16 [R167+UR12+0x2100], R127 ;  /* 0x0021007fa7007988 */ /* 0x0001e8000800040c */
[----:B------:R1:W5:Y:S01]  /*7880*/  @!P0 LDG.E.U16 R101, desc[UR14][R94.64] ;  /* 0x0000000e5e658981 */ /* 0x000362000c1e1500 */
[----:B0-----:R-:W-:Y:S02]  /*7890*/  PRMT R127, RZ, 0x7610, R127 ;  /* 0x00007610ff7f7816 */ /* 0x001fe4000000007f */
[----:B-1----:R-:W-:-:S05]  /*78a0*/  IADD3 R94, P1, R225, R3, RZ ;  /* 0x00000003e15e7210 */ /* 0x002fca0007f3e0ff */
        /* <DEDUP_REMOVED lines=29> */
[----:B-1----:R-:W-:Y:S01]  /*7a80*/  IADD3 R94, P1, R222, R3, RZ ;  /* 0x00000003de5e7210 */ /* 0x002fe20007f3e0ff */
[----:B------:R0:W-:Y:S04]  /*7a90*/  STS.U16 [R167+UR12+0x900], R79 ;  /* 0x0009004fa7007988 */ /* 0x0001e8000800040c */
[----:B------:R-:W-:Y:S01]  /*7aa0*/  IMAD.X R95, R138, 0x1, R2, P1 ;  /* 0x000000018a5f7824 */ /* 0x000fe200008e0602 */
[----:B------:R-:W-:Y:S04]  /*7ab0*/  STS.U16 [R167+UR12+0x3d00], R149 ;  /* 0x003d0095a7007988 */ /* 0x000fe8000800040c */
[----:B------:R1:W5:Y:S01]  /*7ac0*/  @!P0 LDG.E.U16 R146, desc[UR14][R94.64] ;  /* 0x0000000e5e928981 */ /* 0x000362000c1e1500 */
[----:B0-----:R-:W-:-:S05]  /*7ad0*/  LOP3.LUT R79, R156, 0x40, RZ, 0x3c, !PT ;  /* 0x000000409c4f7812 */ /* 0x001fca00078e3cff */
[----:B------:R0:W-:Y:S01]  /*7ae0*/  STS.U16 [R79+UR12+0x200], R87 ;  /* 0x000200574f007988 */ /* 0x0001e2000800040c */
[----:B-1----:R-:W-:-:S05]  /*7af0*/  IADD3 R94, P1, R199, R3, RZ ;  /* 0x00000003c75e7210 */ /* 0x002fca0007f3e0ff */
[----:B------:R-:W-:Y:S01]  /*7b00*/  IMAD.X R95, R69, 0x1, R2, P1 ;  /* 0x00000001455f7824 */ /* 0x000fe200008e0602 */
[----:B0-----:R-:W-:Y:S01]  /*7b10*/  PRMT R87, RZ, 0x7610, R87 ;  /* 0x00007610ff577816 */ /* 0x001fe20000000057 */
[----:B------:R0:W-:Y:S05]  /*7b20*/  STS.U16 [R79+UR12+0x600], R99 ;  /* 0x000600634f007988 */ /* 0x0001ea000800040c */
        /* <DEDUP_REMOVED lines=78> */
[----:B------:R-:W-:-:S04]  /*8010*/  LOP3.LUT R156, R156, 0x60, RZ, 0x3c, !PT ;  /* 0x000000609c9c7812 */ /* 0x000fc800078e3cff */
        /* <DEDUP_REMOVED lines=13> */
[----:B-1----:R-:W-:Y:S01]  /*80f0*/  IADD3 R92, P1, R228, R3, RZ ;  /* 0x00000003e45c7210 */ /* 0x002fe20007f3e0ff */
[----:B------:R0:W-:Y:S04]  /*8100*/  STS.U16 [R156+UR12+0xf00], R78 ;  /* 0x000f004e9c007988 */ /* 0x0001e8000800040c */
[----:B------:R-:W-:-:S05]  /*8110*/  IMAD.X R93, R204, 0x1, R2, P1 ;  /* 0x00000001cc5d7824 */ /* 0x000fca00008e0602 */
[----:B------:R1:W5:Y:S01]  /*8120*/  @!P0 LDG.E.U16 R91, desc[UR14][R92.64] ;  /* 0x0000000e5c5b8981 */ /* 0x000362000c1e1500 */
[----:B0-----:R-:W-:-:S05]  /*8130*/  IADD3 R78, P1, R203, R3, RZ ;  /* 0x00000003cb4e7210 */ /* 0x001fca0007f3e0ff */
[----:B------:R-:W-:Y:S01]  /*8140*/  IMAD.X R79, R73, 0x1, R2, P1 ;  /* 0x00000001494f7824 */ /* 0x000fe200008e0602 */
[----:B-1----:R-:W-:Y:S01]  /*8150*/  PRMT R92, RZ, 0x7610, R92 ;  /* 0x00007610ff5c7816 */ /* 0x002fe2000000005c */
        /* <DEDUP_REMOVED lines=27> */
[----:B------:R-:W-:-:S05]  /*8310*/  IMAD.X R79, R64, 0x1, R2, P1 ;  /* 0x00000001404f7824 */ /* 0x000fca00008e0602 */
[----:B------:R0:W5:Y:S02]  /*8320*/  @!P0 LDG.E.U16 R118, desc[UR14][R78.64] ;  /* 0x0000000e4e768981 */ /* 0x000164000c1e1500 */
[C---:B0-----:R-:W-:Y:S01]  /*8330*/  IMAD.SHL.U32 R78, R168.reuse, 0x2, RZ ;  /* 0x00000002a84e7824 */ /* 0x041fe200078e00ff */
[----:B------:R-:W-:-:S04]  /*8340*/  LOP3.LUT R79, R168, 0x40, RZ, 0xc0, !PT ;  /* 0x00000040a84f7812 */ /* 0x000fc800078ec0ff */
[----:B------:R-:W-:-:S05]  /*8350*/  LOP3.LUT R78, R78, 0x7e, RZ, 0xc0, !PT ;  /* 0x0000007e4e4e7812 */ /* 0x000fca00078ec0ff */
[----:B------:R-:W-:Y:S01]  /*8360*/  IMAD R78, R79, 0x80, R78 ;  /* 0x000000804f4e7824 */ /* 0x000fe200078e024e */
[----:B------:R-:W-:Y:S04]  /*8370*/  STS.U16 [R156+UR12+0x1f00], R123 ;  /* 0x001f007b9c007988 */ /* 0x000fe8000800040c */
[C---:B------:R-:W-:Y:S01]  /*8380*/  LOP3.LUT R79, R78.reuse, 0x10, RZ, 0x3c, !PT ;  /* 0x000000104e4f7812 */ /* 0x040fe200078e3cff */
[----:B------:R-:W-:Y:S04]  /*8390*/  STS.U16 [R156+UR12+0x2300], R120 ;  /* 0x002300789c007988 */ /* 0x000fe8000800040c */
[----:B------:R-:W-:Y:S04]  /*83a0*/  STS.U16 [R156+UR12+0x2b00], R119 ;  /* 0x002b00779c007988 */ /* 0x000fe8000800040c */
[----:B------:R-:W-:Y:S04]  /*83b0*/  STS.U16 [R156+UR12+0x2f00], R114 ;  /* 0x002f00729c007988 */ /* 0x000fe8000800040c */
[----:B------:R-:W-:Y:S04]  /*83c0*/  STS.U16 [R156+UR12+0x3300], R143 ;  /* 0x0033008f9c007988 */ /* 0x000fe8000800040c */
[----:B------:R-:W-:Y:S04]  /*83d0*/  STS.U16 [R156+UR12+0x3700], R140 ;  /* 0x0037008c9c007988 */ /* 0x000fe8000800040c */
[----:B------:R-:W-:Y:S04]  /*83e0*/  STS.U16 [R156+UR12+0x3b00], R148 ;  /* 0x003b00949c007988 */ /* 0x000fe8000800040c */
[----:B------:R-:W-:Y:S04]  /*83f0*/  STS.U16 [R156+UR12+0x3f00], R117 ;  /* 0x003f00759c007988 */ /* 0x000fe8000800040c */
[----:B------:R-:W-:Y:S04]  /*8400*/  STS.U16 [R78+UR12+0x4c00], R155 ;  /* 0x004c009b4e007988 */ /* 0x000fe8000800040c */
[----:B--2---:R-:W-:Y:S04]  /*8410*/  STS.U16 [R78+UR12+0x5000], R108 ;  /* 0x0050006c4e007988 */ /* 0x004fe8000800040c */
[----:B----4-:R-:W-:Y:S04]  /*8420*/  STS.U16 [R78+UR12+0x5400], R161 ;  /* 0x005400a14e007988 */ /* 0x010fe8000800040c */
[----:B---3--:R-:W-:Y:S04]  /*8430*/  STS.U16 [R78+UR12+0x4400], R107 ;  /* 0x0044006b4e007988 */ /* 0x008fe8000800040c */
[----:B-----5:R-:W-:Y:S04]  /*8440*/  STS.U16 [R78+UR12+0x4000], R83 ;  /* 0x004000534e007988 */ /* 0x020fe8000800040c */
[----:B------:R-:W-:Y:S04]  /*8450*/  STS.U16 [R78+UR12+0x4800], R165 ;  /* 0x004800a54e007988 */ /* 0x000fe8000800040c */
[----:B------:R-:W-:Y:S04]  /*8460*/  STS.U16 [R78+UR12+0x5800], R100 ;  /* 0x005800644e007988 */ /* 0x000fe8000800040c */
[----:B------:R-:W-:Y:S04]  /*8470*/  STS.U16 [R78+UR12+0x5c00], R97 ;  /* 0x005c00614e007988 */ /* 0x000fe8000800040c */
[----:B------:R0:W-:Y:S04]  /*8480*/  STS.U16 [R79+UR12+0x4080], R81 ;  /* 0x004080514f007988 */ /* 0x0001e8000800040c */
[----:B------:R-:W-:Y:S01]  /*8490*/  STS.U16 [R79+UR12+0x4c80], R157 ;  /* 0x004c809d4f007988 */ /* 0x000fe2000800040c */
[----:B0-----:R-:W-:-:S03]  /*84a0*/  LOP3.LUT R81, R78, 0x20, RZ, 0x3c, !PT ;  /* 0x000000204e517812 */ /* 0x001fc600078e3cff */
[----:B------:R-:W-:Y:S04]  /*84b0*/  STS.U16 [R79+UR12+0x5080], R96 ;  /* 0x005080604f007988 */ /* 0x000fe8000800040c */
[----:B------:R-:W-:Y:S04]  /*84c0*/  STS.U16 [R79+UR12+0x5480], R163 ;  /* 0x005480a34f007988 */ /* 0x000fe8000800040c */
[----:B------:R-:W-:Y:S04]  /*84d0*/  STS.U16 [R79+UR12+0x4480], R101 ;  /* 0x004480654f007988 */ /* 0x000fe8000800040c */
[----:B------:R-:W-:Y:S04]  /*84e0*/  STS.U16 [R79+UR12+0x4880], R127 ;  /* 0x0048807f4f007988 */ /* 0x000fe8000800040c */
[----:B------:R-:W-:Y:S04]  /*84f0*/  STS.U16 [R79+UR12+0x5880], R131 ;  /* 0x005880834f007988 */ /* 0x000fe8000800040c */
[----:B------:R0:W-:Y:S04]  /*8500*/  STS.U16 [R79+UR12+0x5c80], R116 ;  /* 0x005c80744f007988 */ /* 0x0001e8000800040c */
[----:B------:R-:W-:Y:S04]  /*8510*/  STS.U16 [R81+UR12+0x4d00], R122 ;  /* 0x004d007a51007988 */ /* 0x000fe8000800040c */
        /* <DEDUP_REMOVED lines=27> */
[----:B0-----:R-:W-:-:S02]  /*86d0*/  LOP3.LUT R81, R78, 0x60, RZ, 0x3c, !PT ;  /* 0x000000604e517812 */ /* 0x001fc400078e3cff */
[----:B------:R-:W-:Y:S01]  /*86e0*/  LOP3.LUT R78, R78, 0x70, RZ, 0x3c, !PT ;  /* 0x000000704e4e7812 */ /* 0x000fe200078e3cff */
        /* <DEDUP_REMOVED lines=22> */
[----:B------:R0:W-:Y:S01]  /*8850*/  STS.U16 [R78+UR12+0x5b80], R118 ;  /* 0x005b80764e007988 */ /* 0x0001e2000800040c */
[----:B------:R1:W-:Y:S06]  /*8860*/  MEMBAR.ALL.CTA ;  /* 0x0000000000007992 */ /* 0x0003ec0000008000 */
[----:B-1----:R-:W1:Y:S02]  /*8870*/  FENCE.VIEW.ASYNC.S ;  /* 0x00000000000073c6 */ /* 0x002e640000000000 */
[----:B-1----:R-:W-:Y:S06]  /*8880*/  BAR.SYNC.DEFER_BLOCKING 0x0 ;  /* 0x0000000000007b1d */ /* 0x002fec0000010000 */
[----:B------:R-:W-:Y:S01]  /*8890*/  UMOV UR9, 0x40000040 ;  /* 0x4000004000097882 */ /* 0x000fe20000000000 */
[----:B------:R-:W-:Y:S01]  /*88a0*/  UMOV UR11, 0x40000040 ;  /* 0x40000040000b7882 */ /* 0x000fe20000000000 */
[----:B------:R-:W-:-:S06]  /*88b0*/  WARPGROUP.ARRIVE ;  /* 0x00000000000079c5 */ /* 0x000fcc0000000000 */
[----:B------:R-:W-:Y:S04]  /*88c0*/  HGMMA.64x64x16.F32.BF16 R24, gdesc[UR8].tnspA, R24 ;  /* 0x20e00000081879f0 */ /* 0x000fe80008701818 */
[----:B------:R-:W-:Y:S04]  /*88d0*/  HGMMA.64x64x16.F32.BF16 R24, gdesc[UR4].tnspA, R24 ;  /* 0x20e00000041879f0 */ /* 0x000fe80008701818 */
[----:B------:R-:W-:Y:S04]  /*88e0*/  HGMMA.64x64x16.F32.BF16 R24, gdesc[UR16].tnspA, R24 ;  /* 0x20e00000101879f0 */ /* 0x000fe80008701818 */
[----:B------:R-:W-:Y:S04]  /*88f0*/  HGMMA.64x64x16.F32.BF16 R24, gdesc[UR20].tnspA, R24 ;  /* 0x20e00000141879f0 */ /* 0x000fe80008701818 */
[----:B------:R-:W-:Y:S04]  /*8900*/  HGMMA.64x64x16.F32.BF16 R24, gdesc[UR24].tnspA, R24 ;  /* 0x20e00000181879f0 */ /* 0x000fe80008701818 */
[----:B------:R-:W-:Y:S04]  /*8910*/  HGMMA.64x64x16.F32.BF16 R24, gdesc[UR28].tnspA, R24 ;  /* 0x20e000001c1879f0 */ /* 0x000fe80008701818 */
[----:B------:R-:W-:Y:S01]  /*8920*/  HGMMA.64x64x16.F32.BF16 R24, gdesc[UR32].tnspA, R24 ;  /* 0x20e00000201879f0 */ /* 0x000fe20008701818 */
[----:B------:R-:W-:-:S02]  /*8930*/  IMAD.MOV.U32 R120, RZ, RZ, R5 ;  /* 0x000000ffff787224 */ /* 0x000fc400078e0005 */
[----:B------:R-:W1:Y:S01]  /*8940*/  LDC R5, c[0x0][0x23c] ;  /* 0x00008f00ff057b82 */ /* 0x000e620000000800 */
[----:B------:R-:W-:Y:S02]  /*8950*/  IMAD.MOV.U32 R119, RZ, RZ, R173 ;  /* 0x000000ffff777224 */ /* 0x000fe400078e00ad */
[----:B------:R-:W-:Y:S02]  /*8960*/  IMAD.MOV.U32 R173, RZ, RZ, R179 ;  /* 0x000000ffffad7224 */ /* 0x000fe400078e00b3 */
[----:B------:R-:W-:Y:S02]  /*8970*/  IMAD.MOV.U32 R163, RZ, RZ, R162 ;  /* 0x000000ffffa37224 */ /* 0x000fe400078e00a2 */
[----:B------:R-:W-:Y:S02]  /*8980*/  IMAD.MOV.U32 R121, RZ, RZ, R174 ;  /* 0x000000ffff797224 */ /* 0x000fe400078e00ae */
[----:B------:R-:W-:Y:S02]  /*8990*/  IMAD.MOV.U32 R179, RZ, RZ, R181 ;  /* 0x000000ffffb37224 */ /* 0x000fe400078e00b5 */
[----:B------:R-:W-:-:S02]  /*89a0*/  IMAD.MOV.U32 R162, RZ, RZ, R187 ;  /* 0x000000ffffa27224 */ /* 0x000fc400078e00bb */
[----:B------:R-:W-:Y:S02]  /*89b0*/  IMAD.MOV.U32 R174, RZ, RZ, R4 ;  /* 0x000000ffffae7224 */ /* 0x000fe400078e0004 */
[----:B------:R-:W-:Y:S02]  /*89c0*/  IMAD.MOV.U32 R181, RZ, RZ, R185 ;  /* 0x000000ffffb57224 */ /* 0x000fe400078e00b9 */
[----:B------:R-:W-:Y:S02]  /*89d0*/  IMAD.MOV.U32 R187, RZ, RZ, R186 ;  /* 0x000000ffffbb7224 */ /* 0x000fe400078e00ba */
[----:B0-----:R-:W-:Y:S02]  /*89e0*/  IMAD.MOV.U32 R78, RZ, RZ, R10 ;  /* 0x000000ffff4e7224 */ /* 0x001fe400078e000a */
[----:B------:R-:W-:Y:S02]  /*89f0*/  IMAD.MOV.U32 R79, RZ, RZ, R170 ;  /* 0x000000ffff4f7224 */ /* 0x000fe400078e00aa */
[----:B------:R-:W-:-:S02]  /*8a00*/  IMAD.MOV.U32 R185, RZ, RZ, R184 ;  /* 0x000000ffffb97224 */ /* 0x000fc400078e00b8 */
[----:B-1----:R-:W-:Y:S02]  /*8a10*/  IMAD.SHL.U32 R4, R5, 0x80, RZ ;  /* 0x0000008005047824 */ /* 0x002fe400078e00ff */
[----:B------:R-:W-:Y:S02]  /*8a20*/  IMAD.MOV.U32 R186, RZ, RZ, R221 ;  /* 0x000000ffffba7224 */ /* 0x000fe400078e00dd */
[----:B------:R-:W-:Y:S02]  /*8a30*/  IMAD.MOV.U32 R184, RZ, RZ, R8 ;  /* 0x000000ffffb87224 */ /* 0x000fe400078e0008 */
[----:B------:R-:W-:Y:S01]  /*8a40*/  IMAD.MOV.U32 R135, RZ, RZ, R134 ;  /* 0x000000ffff877224 */ /* 0x000fe200078e0086 */
[----:B------:R-:W-:Y:S01]  /*8a50*/  HGMMA.64x64x16.F32.BF16 R24, gdesc[UR36].tnspA, R24, gsb0 ;  /* 0x20e00000241879f0 */ /* 0x000fe20008001818 */
[----:B------:R-:W-:Y:S02]  /*8a60*/  IMAD.MOV.U32 R137, RZ, RZ, R136 ;  /* 0x000000ffff897224 */ /* 0x000fe400078e0088 */
[----:B------:R-:W-:-:S02]  /*8a70*/  IMAD.MOV.U32 R134, RZ, RZ, R11 ;  /* 0x000000ffff867224 */ /* 0x000fc400078e000b */
[----:B------:R-:W-:Y:S02]  /*8a80*/  IMAD.MOV.U32 R136, RZ, RZ, R9 ;  /* 0x000000ffff887224 */ /* 0x000fe400078e0009 */
[----:B------:R-:W-:-:S04]  /*8a90*/  IMAD.WIDE R10, R4, 0x2, R78 ;  /* 0x00000002040a7825 */ /* 0x000fc800078e024e */
[----:B------:R-:W-:-:S04]  /*8aa0*/  IMAD.WIDE R8, R4, 0x2, R186 ;  /* 0x0000000204087825 */ /* 0x000fc800078e02ba */
[----:B------:R-:W-:-:S04]  /*8ab0*/  IMAD.WIDE R78, R4, 0x2, R184 ;  /* 0x00000002044e7825 */ /* 0x000fc800078e02b8 */
[----:B------:R-:W-:Y:S02]  /*8ac0*/  IMAD.MOV.U32 R221, RZ, RZ, R8 ;  /* 0x000000ffffdd7224 */ /* 0x000fe400078e0008 */
[----:B------:R-:W-:Y:S02]  /*8ad0*/  IMAD.MOV.U32 R8, RZ, RZ, R78 ;  /* 0x000000ffff087224 */ /* 0x000fe400078e004e */
[----:B------:R-:W0:Y:S01]  /*8ae0*/  LDC R78, c[0x0][0x238] ;  /* 0x00008e00ff4e7b82 */ /* 0x000e220000000800 */
[----:B------:R-:W-:Y:S02]  /*8af0*/  VIADD R243, R243, 0xffffffff ;  /* 0xfffffffff3f37836 */ /* 0x000fe40000000000 */
[----:B------:R-:W-:-:S03]  /*8b00*/  IMAD.MOV.U32 R165, RZ, RZ, R164 ;  /* 0x000000ffffa57224 */ /* 0x000fc600078e00a4 */
[----:B------:R-:W-:Y:S01]  /*8b10*/  ISETP.NE.U32.AND P0, PT, R243, RZ, PT ;  /* 0x000000fff300720c */ /* 0x000fe20003f05070 */
        /* <DEDUP_REMOVED lines=107> */
[----:B------:R-:W-:-:S04]  /*91d0*/  IMAD.WIDE R56, R4, 0x2, R120 ;  /* 0x0000000204387825 */ /* 0x000fc800078e0278 */
[----:B------:R-:W-:Y:S01]  /*91e0*/  IMAD.WIDE R22, R4, 0x2, R122 ;  /* 0x0000000204167825 */ /* 0x000fe200078e027a */
[----:B------:R-:W-:-:S03]  /*91f0*/  UIADD3 UR40, UR40, -0x80, URZ ;  /* 0xffffff8028287890 */ /* 0x000fc6000fffe03f */
[----:B------:R-:W-:Y:S01]  /*9200*/  IMAD.WIDE R60, R4, 0x2, R140 ;  /* 0x00000002043c7825 */ /* 0x000fe200078e028c */
[----:B------:R-:W-:-:S03]  /*9210*/  WARPGROUP.DEPBAR.LE gsb0, 0x0 ;  /* 0x00008000000079c5 */ /* 0x000fc60000010000 */
[----:B------:R-:W-:-:S04]  /*9220*/  IMAD.WIDE R62, R4, 0x2, R142 ;  /* 0x00000002043e7825 */ /* 0x000fc800078e028e */
        /* <DEDUP_REMOVED lines=57> */
[----:B------:R-:W-:Y:S02]  /*95c0*/  IMAD.MOV.U32 R5, RZ, RZ, R56 ;  /* 0x000000ffff057224 */ /* 0x000fe400078e0038 */
[----:B0-----:R-:W-:Y:S02]  /*95d0*/  IMAD.SHL.U32 R78, R78, 0x80, RZ ;  /* 0x000000804e4e7824 */ /* 0x001fe400078e00ff */
        /* <DEDUP_REMOVED lines=115> */
[----:B------:R-:W-:-:S04]  /*9d10*/  IMAD.WIDE R76, R78, 0x2, R76 ;  /* 0x000000024e4c7825 */ /* 0x000fc800078e024c */
[----:B------:R-:W-:Y:S02]  /*9d20*/  IMAD.MOV.U32 R242, RZ, RZ, R158 ;  /* 0x000000fffff27224 */ /* 0x000fe400078e009e */
[----:B------:R-:W-:Y:S02]  /*9d30*/  IMAD.MOV.U32 R217, RZ, RZ, R159 ;  /* 0x000000ffffd97224 */ /* 0x000fe400078e009f */
[----:B------:R-:W-:Y:S02]  /*9d40*/  IMAD.MOV.U32 R239, RZ, RZ, R160 ;  /* 0x000000ffffef7224 */ /* 0x000fe400078e00a0 */
[----:B------:R-:W-:Y:S01]  /*9d50*/  IMAD.MOV.U32 R218, RZ, RZ, R161 ;  /* 0x000000ffffda7224 */ /* 0x000fe200078e00a1 */
[----:B------:R-:W-:Y:S06]  /*9d60*/  @P0 BRA `(.L_x_1) ;  /* 0xffffffb000a40947 */ /* 0x000fec000383ffff */
[----:B------:R-:W-:Y:S02]  /*9d70*/  F2FP.BF16.F32.PACK_AB R51, R55, R51 ;  /* 0x000000333733723e */ /* 0x000fe400000010ff */
[----:B------:R-:W-:Y:S02]  /*9d80*/  F2FP.BF16.F32.PACK_AB R50, R54, R50 ;  /* 0x000000323632723e */ /* 0x000fe400000010ff */
[----:B------:R-:W-:Y:S02]  /*9d90*/  F2FP.BF16.F32.PACK_AB R49, R53, R49 ;  /* 0x000000313531723e */ /* 0x000fe400000010ff */
[----:B------:R-:W-:Y:S02]  /*9da0*/  F2FP.BF16.F32.PACK_AB R48, R52, R48 ;  /* 0x000000303430723e */ /* 0x000fe400000010ff */
[----:B------:R-:W-:Y:S02]  /*9db0*/  F2FP.BF16.F32.PACK_AB R43, R47, R43 ;  /* 0x0000002b2f2b723e */ /* 0x000fe400000010ff */
[----:B------:R-:W-:-:S02]  /*9dc0*/  F2FP.BF16.F32.PACK_AB R42, R46, R42 ;  /* 0x0000002a2e2a723e */ /* 0x000fc400000010ff */
        /* <DEDUP_REMOVED lines=9> */
[----:B------:R-:W-:-:S07]  /*9e60*/  F2FP.BF16.F32.PACK_AB R24, R28, R24 ;  /* 0x000000181c18723e */ /* 0x000fce00000010ff */
.L_x_0:
[----:B------:R-:W2:Y:S01]  /*9e70*/  LDL.LU R7, [R1+0x4] ;  /* 0x0000040001077983 */ /* 0x000ea20000300800 */
[----:B------:R-:W1:Y:S01]  /*9e80*/  S2R R8, SR_TID.X ;  /* 0x0000000000087919 */ /* 0x000e620000002100 */
[----:B------:R-:W-:Y:S01]  /*9e90*/  USHF.L.U32 UR13, UR13, 0x6, URZ ;  /* 0x000000060d0d7899 */ /* 0x000fe2000800063f */
[----:B------:R-:W3:Y:S01]  /*9ea0*/  LDC R36, c[0x0][0x248] ;  /* 0x00009200ff247b82 */ /* 0x000ee20000000800 */
[----:B------:R-:W-:Y:S01]  /*9eb0*/  ULDC UR4, c[0x0][0x244] ;  /* 0x0000910000047ab9 */ /* 0x000fe20000000800 */
[----:B------:R-:W4:Y:S01]  /*9ec0*/  LDL.LU R6, [R1] ;  /* 0x0000000001067983 */ /* 0x000f220000300800 */
[----:B------:R-:W-:Y:S01]  /*9ed0*/  ULDC.64 UR6, c[0x0][0x228] ;  /* 0x00008a0000067ab9 */ /* 0x000fe20000000a00 */
[C---:B-1----:R-:W-:Y:S02]  /*9ee0*/  IMAD.SHL.U32 R2, R8.reuse, 0x10, RZ ;  /* 0x0000001008027824 */ /* 0x042fe400078e00ff */
[C---:B------:R-:W-:Y:S02]  /*9ef0*/  IMAD.SHL.U32 R4, R8.reuse, 0x80, RZ ;  /* 0x0000008008047824 */ /* 0x040fe400078e00ff */
[----:B------:R-:W-:Y:S01]  /*9f00*/  IMAD.SHL.U32 R3, R8, 0x8, RZ ;  /* 0x0000000808037824 */ /* 0x000fe200078e00ff */
[----:B------:R-:W-:-:S02]  /*9f10*/  LOP3.LUT R2, R2, 0x70, RZ, 0xc0, !PT ;  /* 0x0000007002027812 */ /* 0x000fc400078ec0ff */
[----:B------:R-:W-:Y:S02]  /*9f20*/  LOP3.LUT R5, R4, 0x400, RZ, 0xc0, !PT ;  /* 0x0000040004057812 */ /* 0x000fe400078ec0ff */
[----:B------:R-:W-:Y:S02]  /*9f30*/  LOP3.LUT R3, R3, 0x380, RZ, 0xc0, !PT ;  /* 0x0000038003037812 */ /* 0x000fe400078ec0ff */
[----:B------:R-:W-:-:S05]  /*9f40*/  IADD3 R2, R5, UR12, R2 ;  /* 0x0000000c05027c10 */ /* 0x000fca000fffe002 */
[----:B------:R-:W-:Y:S01]  /*9f50*/  IMAD.IADD R16, R3, 0x1, R2 ;  /* 0x0000000103107824 */ /* 0x000fe200078e0202 */
[----:B------:R-:W-:Y:S01]  /*9f60*/  BAR.SYNC.DEFER_BLOCKING 0x0 ;  /* 0x0000000000007b1d */ /* 0x000fe20000010000 */
[----:B------:R-:W-:-:S05]  /*9f70*/  LOP3.LUT R8, R8, 0x7f, RZ, 0xc0, !PT ;  /* 0x0000007f08087812 */ /* 0x000fca00078ec0ff */
[----:B------:R1:W-:Y:S01]  /*9f80*/  STSM.16.M88.4 [R16], R24 ;  /* 0x0000001810007844 */ /* 0x0003e20000000200 */
[----:B------:R-:W-:Y:S01]  /*9f90*/  LEA R21, R8, UR12, 0x4 ;  /* 0x0000000c08157c11 */ /* 0x000fe2000f8e20ff */
[----:B------:R-:W-:Y:S06]  /*9fa0*/  BAR.SYNC.DEFER_BLOCKING 0x0 ;  /* 0x0000000000007b1d */ /* 0x000fec0000010000 */
[----:B------:R-:W5:Y:S02]  /*9fb0*/  LDS.128 R28, [R21] ;  /* 0x00000000151c7984 */ /* 0x000f640000000c00 */
[----:B------:R-:W-:Y:S06]  /*9fc0*/  BAR.SYNC.DEFER_BLOCKING 0x0 ;  /* 0x0000000000007b1d */ /* 0x000fec0000010000 */
[----:B------:R-:W-:Y:S02]  /*9fd0*/  STSM.16.M88.4 [R16], R32 ;  /* 0x0000002010007844 */ /* 0x000fe40000000200 */
[----:B------:R-:W-:Y:S06]  /*9fe0*/  BAR.SYNC.DEFER_BLOCKING 0x0 ;  /* 0x0000000000007b1d */ /* 0x000fec0000010000 */
[----:B------:R-:W5:Y:S02]  /*9ff0*/  LDS.128 R8, [R21] ;  /* 0x0000000015087984 */ /* 0x000f640000000c00 */
[----:B------:R-:W-:Y:S01]  /*a000*/  BAR.SYNC.DEFER_BLOCKING 0x0 ;  /* 0x0000000000007b1d */ /* 0x000fe20000010000 */
[----:B------:R-:W-:-:S05]  /*a010*/  ULOP3.LUT UR13, UR13, 0x40, URZ, 0xc0, !UPT ;  /* 0x000000400d0d7892 */ /* 0x000fca000f8ec03f */
[----:B------:R-:W-:Y:S01]  /*a020*/  STSM.16.M88.4 [R16], R40 ;  /* 0x0000002810007844 */ /* 0x000fe20000000200 */
[----:B--2---:R-:W-:-:S04]  /*a030*/  LOP3.LUT R0, R7, UR13, R0, 0xfe, !PT ;  /* 0x0000000d07007c12 */ /* 0x004fc8000f8efe00 */
[----:B------:R-:W-:Y:S01]  /*a040*/  LOP3.LUT R4, R0, 0x4, RZ, 0xfc, !PT ;  /* 0x0000000400047812 */ /* 0x000fe200078efcff */
[C---:B----4-:R-:W-:Y:S01]  /*a050*/  IMAD R5, R6.reuse, UR4, RZ ;  /* 0x0000000406057c24 */ /* 0x050fe2000f8e02ff */
[----:B------:R-:W-:Y:S01]  /*a060*/  ULDC.64 UR4, c[0x0][0x220] ;  /* 0x0000880000047ab9 */ /* 0x000fe20000000a00 */
[----:B------:R-:W-:Y:S01]  /*a070*/  BAR.SYNC.DEFER_BLOCKING 0x0 ;  /* 0x0000000000007b1d */ /* 0x000fe20000010000 */
[----:B------:R-:W-:Y:S02]  /*a080*/  ISETP.GE.AND P0, PT, R6, UR6, PT ;  /* 0x0000000606007c0c */ /* 0x000fe4000bf06270 */
[C---:B-1----:R-:W-:Y:S02]  /*a090*/  LEA R24, P5, R5.reuse, UR4, 0x1 ;  /* 0x0000000405187c11 */ /* 0x042fe4000f8a08ff */
[----:B------:R-:W-:Y:S02]  /*a0a0*/  ISETP.LT.AND P3, PT, R4, UR7, !P0 ;  /* 0x0000000704007c0c */ /* 0x000fe4000c761270 */
[----:B------:R-:W-:-:S02]  /*a0b0*/  LEA.HI.X.SX32 R26, R5, UR5, 0x1, P5 ;  /* 0x00000005051a7c11 */ /* 0x000fc4000a8f0eff */
[----:B------:R-:W1:Y:S01]  /*a0c0*/  LDS.128 R4, [R21] ;  /* 0x0000000015047984 */ /* 0x000e620000000c00 */
[----:B------:R-:W-:Y:S01]  /*a0d0*/  BAR.SYNC.DEFER_BLOCKING 0x0 ;  /* 0x0000000000007b1d */ /* 0x000fe20000010000 */
[C---:B------:R-:W-:Y:S02]  /*a0e0*/  LOP3.LUT R2, R0.reuse, 0x2, RZ, 0xfc, !PT ;  /* 0x0000000200027812 */ /* 0x040fe400078efcff */
[----:B------:R-:W-:Y:S02]  /*a0f0*/  LOP3.LUT R3, R0, 0x6, RZ, 0xfc, !PT ;  /* 0x0000000600037812 */ /* 0x000fe400078efcff */
[----:B------:R-:W-:Y:S02]  /*a100*/  ISETP.LT.AND P4, PT, R2, UR7, !P0 ;  /* 0x0000000702007c0c */ /* 0x000fe4000c781270 */
[----:B------:R-:W-:Y:S01]  /*a110*/  ISETP.LT.AND P2, PT, R3, UR7, !P0 ;  /* 0x0000000703007c0c */ /* 0x000fe2000c741270 */
[C---:B---3--:R-:W-:Y:S01]  /*a120*/  IMAD R3, R0.reuse, R36, RZ ;  /* 0x0000002400037224 */ /* 0x048fe200078e02ff */
[----:B------:R-:W-:-:S02]  /*a130*/  LOP3.LUT R2, R0, 0x8, RZ, 0xfc, !PT ;  /* 0x0000000800027812 */ /* 0x000fc400078efcff */
[----:B------:R-:W-:Y:S01]  /*a140*/  ISETP.LT.AND P5, PT, R0, UR7, !P0 ;  /* 0x0000000700007c0c */ /* 0x000fe2000c7a1270 */
[----:B------:R2:W-:Y:S01]  /*a150*/  STSM.16.M88.4 [R16], R48 ;  /* 0x0000003010007844 */ /* 0x0005e20000000200 */
[----:B------:R-:W-:Y:S01]  /*a160*/  BAR.SYNC.DEFER_BLOCKING 0x0 ;  /* 0x0000000000007b1d */ /* 0x000fe20000010000 */
[----:B------:R-:W-:Y:S01]  /*a170*/  ISETP.LT.AND P1, PT, R2, UR7, !P0 ;  /* 0x0000000702007c0c */ /* 0x000fe2000c721270 */
[----:B------:R-:W-:Y:S01]  /*a180*/  IMAD R13, R36, 0x2, R3 ;  /* 0x00000002240d7824 */ /* 0x000fe200078e0203 */
[C---:B------:R-:W-:Y:S02]  /*a190*/  LEA R2, P6, R3.reuse, R24, 0x1 ;  /* 0x0000001803027211 */ /* 0x040fe400078c08ff */
[----:B------:R-:W-:Y:S02]  /*a1a0*/  LOP3.LUT R14, R0, 0xa, RZ, 0xfc, !PT ;  /* 0x0000000a000e7812 */ /* 0x000fe400078efcff */
[----:B------:R-:W-:Y:S01]  /*a1b0*/  LEA.HI.X.SX32 R3, R3, R26, 0x1, P6 ;  /* 0x0000001a03037211 */ /* 0x000fe200030f0eff */
[----:B------:R-:W-:Y:S01]  /*a1c0*/  IMAD R15, R36, 0x2, R13 ;  /* 0x00000002240f7824 */ /* 0x000fe200078e020d */
[----:B0-----:R-:W-:-:S03]  /*a1d0*/  LEA R12, P6, R13, R24, 0x1 ;  /* 0x000000180d0c7211 */ /* 0x001fc600078c08ff */
[----:B------:R-:W-:Y:S01]  /*a1e0*/  IMAD R18, R36, 0x2, R15 ;  /* 0x0000000224127824 */ /* 0x000fe200078e020f */
[----:B------:R-:W-:Y:S02]  /*a1f0*/  LEA.HI.X.SX32 R13, R13, R26, 0x1, P6 ;  /* 0x0000001a0d0d7211 */ /* 0x000fe400030f0eff */
[----:B------:R-:W-:Y:S01]  /*a200*/  LOP3.LUT R17, R0, 0xc, RZ, 0xfc, !PT ;  /* 0x0000000c00117812 */ /* 0x000fe200078efcff */
[----:B-----5:R0:W-:Y:S01]  /*a210*/  @P5 STG.E.U16 desc[UR14][R2.64], R28 ;  /* 0x0000001c02005986 */ /* 0x0201e2000c10150e */
[----:B------:R-:W-:Y:S02]  /*a220*/  ISETP.LT.AND P5, PT, R14, UR7, !P0 ;  /* 0x000000070e007c0c */ /* 0x000fe4000c7a1270 */
[C---:B------:R-:W-:Y:S01]  /*a230*/  LEA R14, P6, R15.reuse, R24, 0x1 ;  /* 0x000000180f0e7211 */ /* 0x040fe200078c08ff */
[----:B------:R3:W-:Y:S03]  /*a240*/  @P4 STG.E.U16 desc[UR14][R12.64], R29 ;  /* 0x0000001d0c004986 */ /* 0x0007e6000c10150e */
[----:B------:R-:W-:-:S02]  /*a250*/  LEA.HI.X.SX32 R15, R15, R26, 0x1, P6 ;  /* 0x0000001a0f0f7211 */ /* 0x000fc400030f0eff */
[----:B--2---:R-:W-:Y:S02]  /*a260*/  LEA R16, P6, R18, R24, 0x1 ;  /* 0x0000001812107211 */ /* 0x004fe400078c08ff */
[----:B0-----:R-:W-:Y:S01]  /*a270*/  LOP3.LUT R2, R0, 0xe, RZ, 0xfc, !PT ;  /* 0x0000000e00027812 */ /* 0x001fe200078efcff */
[----:B------:R-:W-:Y:S01]  /*a280*/  IMAD R3, R36, 0x2, R18 ;  /* 0x0000000224037824 */ /* 0x000fe200078e0212 */
[----:B------:R-:W-:Y:S01]  /*a290*/  ISETP.LT.AND P4, PT, R17, UR7, !P0 ;  /* 0x0000000711007c0c */ /* 0x000fe2000c781270 */
[----:B------:R0:W-:Y:S01]  /*a2a0*/  @P3 STG.E.U16 desc[UR14][R14.64], R30 ;  /* 0x0000001e0e003986 */ /* 0x0001e2000c10150e */
[----:B------:R-:W-:Y:S01]  /*a2b0*/  LEA.HI.X.SX32 R17, R18, R26, 0x1, P6 ;  /* 0x0000001a12117211 */ /* 0x000fe200030f0eff */
[----:B------:R-:W-:Y:S01]  /*a2c0*/  IMAD R19, R36, 0x2, R3 ;  /* 0x0000000224137824 */ /* 0x000fe200078e0203 */
[----:B------:R-:W-:Y:S02]  /*a2d0*/  ISETP.LT.AND P3, PT, R2, UR7, !P0 ;  /* 0x0000000702007c0c */ /* 0x000fe4000c761270 */
[----:B------:R-:W-:-:S02]  /*a2e0*/  LEA R2, P6, R3, R24, 0x1 ;  /* 0x0000001803027211 */ /* 0x000fc400078c08ff */
[----:B---3--:R-:W-:Y:S01]  /*a2f0*/  LOP3.LUT R12, R0, 0x10, RZ, 0xfc, !PT ;  /* 0x00000010000c7812 */ /* 0x008fe200078efcff */
[----:B------:R2:W-:Y:S01]  /*a300*/  @P2 STG.E.U16 desc[UR14][R16.64], R31 ;  /* 0x0000001f10002986 */ /* 0x0005e2000c10150e */
[----:B------:R-:W-:Y:S02]  /*a310*/  LEA.HI.X.SX32 R3, R3, R26, 0x1, P6 ;  /* 0x0000001a03037211 */ /* 0x000fe400030f0eff */
[----:B------:R-:W-:Y:S02]  /*a320*/  ISETP.LT.AND P2, PT, R12, UR7, !P0 ;  /* 0x000000070c007c0c */ /* 0x000fe4000c741270 */
[C---:B------:R-:W-:Y:S02]  /*a330*/  LEA R12, P6, R19.reuse, R24, 0x1 ;  /* 0x00000018130c7211 */ /* 0x040fe400078c08ff */
[----:B------:R-:W-:Y:S02]  /*a340*/  PRMT R28, R28, 0x7632, R28 ;  /* 0x000076321c1c7816 */ /* 0x000fe4000000001c */
[----:B------:R-:W-:Y:S01]  /*a350*/  LEA.HI.X.SX32 R13, R19, R26, 0x1, P6 ;  /* 0x0000001a130d7211 */ /* 0x000fe200030f0eff */
[----:B------:R-:W-:Y:S01]  /*a360*/  IMAD R19, R36, 0x2, R19 ;  /* 0x0000000224137824 */ /* 0x000fe200078e0213 */
[----:B------:R-:W-:-:S02]  /*a370*/  PRMT R29, R29, 0x7632, R29 ;  /* 0x000076321d1d7816 */ /* 0x000fc4000000001d */
[----:B0-----:R-:W-:Y:S01]  /*a380*/  LOP3.LUT R15, R0, 0x14, RZ, 0xfc, !PT ;  /* 0x00000014000f7812 */ /* 0x001fe200078efcff */
[----:B--2---:R-:W-:Y:S01]  /*a390*/  IMAD R17, R36, 0x2, R19 ;  /* 0x0000000224117824 */ /* 0x004fe200078e0213 */
[----:B------:R-:W-:Y:S01]  /*a3a0*/  LEA R14, P6, R19, R24, 0x1 ;  /* 0x00000018130e7211 */ /* 0x000fe200078c08ff */
[----:B------:R0:W-:Y:S01]  /*a3b0*/  @P1 STG.E.U16 desc[UR14][R2.64], R28 ;  /* 0x0000001c02001986 */ /* 0x0001e2000c10150e */
[----:B------:R-:W-:-:S03]  /*a3c0*/  LOP3.LUT R18, R0, 0x12, RZ, 0xfc, !PT ;  /* 0x0000001200127812 */ /* 0x000fc600078efcff */
[----:B------:R2:W-:Y:S01]  /*a3d0*/  @P5 STG.E.U16 desc[UR14][R12.64], R29 ;  /* 0x0000001d0c005986 */ /* 0x0005e2000c10150e */
[----:B------:R-:W-:Y:S02]  /*a3e0*/  ISETP.LT.AND P5, PT, R15, UR7, !P0 ;  /* 0x000000070f007c0c */ /* 0x000fe4000c7a1270 */
[----:B------:R-:W-:Y:S02]  /*a3f0*/  PRMT R30, R30, 0x7632, R30 ;  /* 0x000076321e1e7816 */ /* 0x000fe4000000001e */
[----:B------:R-:W-:Y:S02]  /*a400*/  LEA.HI.X.SX32 R15, R19, R26, 0x1, P6 ;  /* 0x0000001a130f7211 */ /* 0x000fe400030f0eff */
[----:B------:R-:W-:Y:S01]  /*a410*/  ISETP.LT.AND P1, PT, R18, UR7, !P0 ;  /* 0x0000000712007c0c */ /* 0x000fe2000c721270 */
[----:B------:R-:W-:Y:S01]  /*a420*/  IMAD R18, R36, 0x2, R17 ;  /* 0x0000000224127824 */ /* 0x000fe200078e0211 */
[----:B0-----:R-:W-:Y:S02]  /*a430*/  LEA R2, P6, R17, R24, 0x1 ;  /* 0x0000001811027211 */ /* 0x001fe400078c08ff */
[----:B------:R-:W-:Y:S01]  /*a440*/  LOP3.LUT R16, R0, 0x16, RZ, 0xfc, !PT ;  /* 0x0000001600107812 */ /* 0x000fe200078efcff */
[----:B------:R0:W-:Y:S01]  /*a450*/  @P4 STG.E.U16 desc[UR14][R14.64], R30 ;  /* 0x0000001e0e004986 */ /* 0x0001e2000c10150e */
[----:B------:R-:W-:-:S02]  /*a460*/  PRMT R31, R31, 0x7632, R31 ;  /* 0x000076321f1f7816 */ /* 0x000fc4000000001f */
[----:B------:R-:W-:Y:S01]  /*a470*/  LEA.HI.X.SX32 R3, R17, R26, 0x1, P6 ;  /* 0x0000001a11037211 */ /* 0x000fe200030f0eff */
[----:B------:R-:W-:Y:S01]  /*a480*/  IMAD R17, R36, 0x2, R18 ;  /* 0x0000000224117824 */ /* 0x000fe200078e0212 */
[----:B------:R-:W-:Y:S02]  /*a490*/  ISETP.LT.AND P4, PT, R16, UR7, !P0 ;  /* 0x0000000710007c0c */ /* 0x000fe4000c781270 */
[----:B------:R-:W-:Y:S02]  /*a4a0*/  LOP3.LUT R16, R0, 0x18, RZ, 0xfc, !PT ;  /* 0x0000001800107812 */ /* 0x000fe400078efcff */
[----:B--2---:R-:W-:Y:S01]  /*a4b0*/  LEA R12, P6, R18, R24, 0x1 ;  /* 0x00000018120c7211 */ /* 0x004fe200078c08ff */
[----:B------:R2:W-:Y:S01]  /*a4c0*/  @P3 STG.E.U16 desc[UR14][R2.64], R31 ;  /* 0x0000001f02003986 */ /* 0x0005e2000c10150e */
[----:B------:R-:W-:Y:S01]  /*a4d0*/  ISETP.LT.AND P3, PT, R16, UR7, !P0 ;  /* 0x0000000710007c0c */ /* 0x000fe2000c761270 */
[----:B------:R-:W-:Y:S01]  /*a4e0*/  IMAD R19, R36, 0x2, R17 ;  /* 0x0000000224137824 */ /* 0x000fe200078e0211 */
[----:B------:R-:W-:-:S02]  /*a4f0*/  LEA.HI.X.SX32 R13, R18, R26, 0x1, P6 ;  /* 0x0000001a120d7211 */ /* 0x000fc400030f0eff */
[----:B------:R-:W-:Y:S01]  /*a500*/  LEA R16, P6, R17, R24, 0x1 ;  /* 0x0000001811107211 */ /* 0x000fe200078c08ff */
[----:B------:R-:W-:-:S03]  /*a510*/  IMAD R20, R36, 0x2, R19 ;  /* 0x0000000224147824 */ /* 0x000fc600078e0213 */
[----:B------:R-:W-:Y:S02]  /*a520*/  LEA.HI.X.SX32 R17, R17, R26, 0x1, P6 ;  /* 0x0000001a11117211 */ /* 0x000fe400030f0eff */
[C---:B0-----:R-:W-:Y:S02]  /*a530*/  LEA R14, P6, R19.reuse, R24, 0x1 ;  /* 0x00000018130e7211 */ /* 0x041fe400078c08ff */
[----:B--2---:R-:W-:Y:S02]  /*a540*/  LOP3.LUT R3, R0, 0x1c, RZ, 0xfc, !PT ;  /* 0x0000001c00037812 */ /* 0x004fe400078efcff */
[----:B------:R-:W-:Y:S01]  /*a550*/  LEA.HI.X.SX32 R15, R19, R26, 0x1, P6 ;  /* 0x0000001a130f7211 */ /* 0x000fe200030f0eff */
[----:B------:R0:W-:Y:S01]  /*a560*/  @P2 STG.E.U16 desc[UR14][R12.64], R8 ;  /* 0x000000080c002986 */ /* 0x0001e2000c10150e */
[----:B------:R-:W-:-:S03]  /*a570*/  LEA R2, P6, R20, R24, 0x1 ;  /* 0x0000001814027211 */ /* 0x000fc600078c08ff */
[----:B------:R2:W-:Y:S01]  /*a580*/  @P1 STG.E.U16 desc[UR14][R16.64], R9 ;  /* 0x0000000910001986 */ /* 0x0005e2000c10150e */
[----:B------:R-:W-:Y:S02]  /*a590*/  ISETP.LT.AND P1, PT, R3, UR7, !P0 ;  /* 0x0000000703007c0c */ /* 0x000fe4000c721270 */
[----:B------:R-:W-:Y:S01]  /*a5a0*/  LEA.HI.X.SX32 R3, R20, R26, 0x1, P6 ;  /* 0x0000001a14037211 */ /* 0x000fe200030f0eff */
[----:B------:R-:W-:Y:S01]  /*a5b0*/  IMAD R20, R36, 0x2, R20 ;  /* 0x0000000224147824 */ /* 0x000fe200078e0214 */
[C---:B------:R-:W-:Y:S01]  /*a5c0*/  LOP3.LUT R18, R0.reuse, 0x1a, RZ, 0xfc, !PT ;  /* 0x0000001a00127812 */ /* 0x040fe200078efcff */
[----:B------:R3:W-:Y:S01]  /*a5d0*/  @P5 STG.E.U16 desc[UR14][R14.64], R10 ;  /* 0x0000000a0e005986 */ /* 0x0007e2000c10150e */
[----:B0-----:R-:W-:Y:S02]  /*a5e0*/  LOP3.LUT R13, R0, 0x20, RZ, 0xfc, !PT ;  /* 0x00000020000d7812 */ /* 0x001fe400078efcff */
[----:B------:R-:W-:Y:S01]  /*a5f0*/  LEA R12, P6, R20, R24, 0x1 ;  /* 0x00000018140c7211 */ /* 0x000fe200078c08ff */
[----:B--2---:R-:W-:Y:S01]  /*a600*/  IMAD R16, R36, 0x2, R20 ;  /* 0x0000000224107824 */ /* 0x004fe200078e0214 */
[----:B------:R-:W-:Y:S01]  /*a610*/  ISETP.LT.AND P2, PT, R18, UR7, !P0 ;  /* 0x0000000712007c0c */ /* 0x000fe2000c741270 */
[----:B------:R0:W-:Y:S01]  /*a620*/  @P4 STG.E.U16 desc[UR14][R2.64], R11 ;  /* 0x0000000b02004986 */ /* 0x0001e2000c10150e */
[----:B------:R-:W-:-:S02]  /*a630*/  ISETP.LT.AND P4, PT, R13, UR7, !P0 ;  /* 0x000000070d007c0c */ /* 0x000fc4000c781270 */
[----:B------:R-:W-:Y:S01]  /*a640*/  LEA.HI.X.SX32 R13, R20, R26, 0x1, P6 ;  /* 0x0000001a140d7211 */ /* 0x000fe200030f0eff */
[----:B---3--:R-:W-:Y:S01]  /*a650*/  IMAD R15, R36, 0x2, R16 ;  /* 0x00000002240f7824 */ /* 0x008fe200078e0210 */
[----:B------:R-:W-:Y:S01]  /*a660*/  LOP3.LUT R14, R0, 0x22, RZ, 0xfc, !PT ;  /* 0x00000022000e7812 */ /* 0x000fe200078efcff */
[----:B------:R-:W2:Y:S01]  /*a670*/  LDS.128 R20, [R21] ;  /* 0x0000000015147984 */ /* 0x000ea20000000c00 */
[----:B------:R-:W-:Y:S02]  /*a680*/  PRMT R17, R9, 0x7632, R17 ;  /* 0x0000763209117816 */ /* 0x000fe40000000011 */
[----:B0-----:R-:W-:Y:S02]  /*a690*/  PRMT R3, R8, 0x7632, R3 ;  /* 0x0000763208037816 */ /* 0x001fe40000000003 */
[----:B------:R-:W-:Y:S02]  /*a6a0*/  LEA R8, P6, R16, R24, 0x1 ;  /* 0x0000001810087211 */ /* 0x000fe400078c08ff */
[----:B------:R-:W-:Y:S01]  /*a6b0*/  LOP3.LUT R18, R0, 0x1e, RZ, 0xfc, !PT ;  /* 0x0000001e00127812 */ /* 0x000fe200078efcff */
[----:B------:R0:W-:Y:S01]  /*a6c0*/  @P3 STG.E.U16 desc[UR14][R12.64], R3 ;  /* 0x000000030c003986 */ /* 0x0001e2000c10150e */
[----:B------:R-:W-:Y:S01]  /*a6d0*/  LEA.HI.X.SX32 R9, R16, R26, 0x1, P6 ;  /* 0x0000001a10097211 */ /* 0x000fe200030f0eff */
[----:B------:R-:W-:Y:S01]  /*a6e0*/  IMAD R16, R36, 0x2, R15 ;  /* 0x0000000224107824 */ /* 0x000fe200078e020f */
[----:B------:R-:W-:-:S02]  /*a6f0*/  ISETP.LT.AND P3, PT, R14, UR7, !P0 ;  /* 0x000000070e007c0c */ /* 0x000fc4000c761270 */
[C---:B------:R-:W-:Y:S02]  /*a700*/  LEA R2, P6, R15.reuse, R24, 0x1 ;  /* 0x000000180f027211 */ /* 0x040fe400078c08ff */
[----:B------:R-:W-:Y:S01]  /*a710*/  LOP3.LUT R14, R0, 0x24, RZ, 0xfc, !PT ;  /* 0x00000024000e7812 */ /* 0x000fe200078efcff */
[----:B------:R3:W-:Y:S01]  /*a720*/  @P2 STG.E.U16 desc[UR14][R8.64], R17 ;  /* 0x0000001108002986 */ /* 0x0007e2000c10150e */
[----:B------:R-:W-:Y:S02]  /*a730*/  ISETP.LT.AND P5, PT, R18, UR7, !P0 ;  /* 0x0000000712007c0c */ /* 0x000fe4000c7a1270 */
[----:B------:R-:W-:Y:S02]  /*a740*/  ISETP.LT.AND P2, PT, R14, UR7, !P0 ;  /* 0x000000070e007c0c */ /* 0x000fe4000c741270 */
[----:B0-----:R-:W-:Y:S01]  /*a750*/  LEA.HI.X.SX32 R3, R15, R26, 0x1, P6 ;  /* 0x0000001a0f037211 */ /* 0x001fe200030f0eff */
[----:B------:R-:W-:Y:S01]  /*a760*/  IMAD R12, R36, 0x2, R16 ;  /* 0x00000002240c7824 */ /* 0x000fe200078e0210 */
[----:B------:R-:W-:-:S02]  /*a770*/  LEA R14, P6, R16, R24, 0x1 ;  /* 0x00000018100e7211 */ /* 0x000fc400078c08ff */
[----:B---3--:R-:W-:Y:S02]  /*a780*/  PRMT R9, R10, 0x7632, R9 ;  /* 0x000076320a097816 */ /* 0x008fe40000000009 */
[----:B------:R-:W-:Y:S02]  /*a790*/  LOP3.LUT R10, R0, 0x26, RZ, 0xfc, !PT ;  /* 0x00000026000a7812 */ /* 0x000fe400078efcff */
[----:B------:R-:W-:Y:S01]  /*a7a0*/  LEA.HI.X.SX32 R15, R16, R26, 0x1, P6 ;  /* 0x0000001a100f7211 */ /* 0x000fe200030f0eff */
[----:B------:R0:W-:Y:S01]  /*a7b0*/  @P1 STG.E.U16 desc[UR14][R2.64], R9 ;  /* 0x0000000902001986 */ /* 0x0001e2000c10150e */
[----:B------:R-:W-:Y:S02]  /*a7c0*/  ISETP.LT.AND P1, PT, R10, UR7, !P0 ;  /* 0x000000070a007c0c */ /* 0x000fe4000c721270 */
[----:B------:R-:W-:Y:S02]  /*a7d0*/  LEA R8, P6, R12, R24, 0x1 ;  /* 0x000000180c087211 */ /* 0x000fe400078c08ff */
[----:B------:R-:W-:-:S02]  /*a7e0*/  LOP3.LUT R10, R0, 0x28, RZ, 0xfc, !PT ;  /* 0x00000028000a7812 */ /* 0x000fc400078efcff */
[----:B0-----:R-:W-:Y:S01]  /*a7f0*/  PRMT R3, R11, 0x7632, R3 ;  /* 0x000076320b037816 */ /* 0x001fe20000000003 */
[----:B------:R-:W-:Y:S01]  /*a800*/  IMAD R11, R36, 0x2, R12 ;  /* 0x00000002240b7824 */ /* 0x000fe200078e020c */
[----:B------:R-:W-:Y:S02]  /*a810*/  LEA.HI.X.SX32 R9, R12, R26, 0x1, P6 ;  /* 0x0000001a0c097211 */ /* 0x000fe400030f0eff */
[----:B------:R-:W-:Y:S01]  /*a820*/  ISETP.LT.AND P6, PT, R10, UR7, !P0 ;  /* 0x000000070a007c0c */ /* 0x000fe2000c7c1270 */
[----:B------:R0:W-:Y:S01]  /*a830*/  @P5 STG.E.U16 desc[UR14][R14.64], R3 ;  /* 0x000000030e005986 */ /* 0x0001e2000c10150e */
[C---:B------:R-:W-:Y:S01]  /*a840*/  LEA R2, P5, R11.reuse, R24, 0x1 ;  /* 0x000000180b027211 */ /* 0x040fe200078a08ff */
[----:B------:R-:W-:Y:S01]  /*a850*/  IMAD R13, R36, 0x2, R11 ;  /* 0x00000002240d7824 */ /* 0x000fe200078e020b */
[C---:B------:R-:W-:Y:S01]  /*a860*/  LOP3.LUT R10, R0.reuse, 0x2a, RZ, 0xfc, !PT ;  /* 0x0000002a000a7812 */ /* 0x040fe200078efcff */
[----:B-1----:R1:W-:Y:S01]  /*a870*/  @P4 STG.E.U16 desc[UR14][R8.64], R4 ;  /* 0x0000000408004986 */ /* 0x0023e2000c10150e */
[----:B------:R-:W-:Y:S01]  /*a880*/  LOP3.LUT R12, R0, 0x2c, RZ, 0xfc, !PT ;  /* 0x0000002c000c7812 */ /* 0x000fe200078efcff */
[----:B------:R-:W-:Y:S01]  /*a890*/  IMAD R16, R36, 0x2, R13 ;  /* 0x0000000224107824 */ /* 0x000fe200078e020d */
[----:B0-----:R-:W-:-:S02]  /*a8a0*/  LEA.HI.X.SX32 R3, R11, R26, 0x1, P5 ;  /* 0x0000001a0b037211 */ /* 0x001fc400028f0eff */
[----:B------:R-:W-:Y:S02]  /*a8b0*/  ISETP.LT.AND P5, PT, R10, UR7, !P0 ;  /* 0x000000070a007c0c */ /* 0x000fe4000c7a1270 */
[C---:B------:R-:W-:Y:S01]  /*a8c0*/  LEA R10, P4, R13.reuse, R24, 0x1 ;  /* 0x000000180d0a7211 */ /* 0x040fe200078808ff */
[----:B------:R0:W-:Y:S03]  /*a8d0*/  @P3 STG.E.U16 desc[UR14][R2.64], R5 ;  /* 0x0000000502003986 */ /* 0x0001e6000c10150e */
[----:B------:R-:W-:Y:S02]  /*a8e0*/  LEA.HI.X.SX32 R11, R13, R26, 0x1, P4 ;  /* 0x0000001a0d0b7211 */ /* 0x000fe400020f0eff */
[----:B------:R-:W-:Y:S02]  /*a8f0*/  ISETP.LT.AND P4, PT, R12, UR7, !P0 ;  /* 0x000000070c007c0c */ /* 0x000fe4000c781270 */
[----:B------:R-:W-:-:S02]  /*a900*/  LEA R12, P3, R16, R24, 0x1 ;  /* 0x00000018100c7211 */ /* 0x000fc400078608ff */
[----:B-1----:R-:W-:Y:S02]  /*a910*/  LOP3.LUT R9, R0, 0x2e, RZ, 0xfc, !PT ;  /* 0x0000002e00097812 */ /* 0x002fe400078efcff */
[----:B------:R-:W-:Y:S01]  /*a920*/  LEA.HI.X.SX32 R13, R16, R26, 0x1, P3 ;  /* 0x0000001a100d7211 */ /* 0x000fe200018f0eff */
[C---:B------:R-:W-:Y:S01]  /*a930*/  IMAD R16, R36.reuse, 0x2, R16 ;  /* 0x0000000224107824 */ /* 0x040fe200078e0210 */
[----:B------:R1:W-:Y:S01]  /*a940*/  @P2 STG.E.U16 desc[UR14][R10.64], R6 ;  /* 0x000000060a002986 */ /* 0x0003e2000c10150e */
[----:B------:R-:W-:Y:S02]  /*a950*/  ISETP.LT.AND P3, PT, R9, UR7, !P0 ;  /* 0x0000000709007c0c */ /* 0x000fe4000c761270 */
[----:B------:R-:W-:Y:S01]  /*a960*/  IMAD R9, R36, 0x2, R16 ;  /* 0x0000000224097824 */ /* 0x000fe200078e0210 */
[----:B------:R3:W-:Y:S01]  /*a970*/  @P1 STG.E.U16 desc[UR14][R12.64], R7 ;  /* 0x000000070c001986 */ /* 0x0007e2000c10150e */
[----:B0-----:R-:W-:Y:S02]  /*a980*/  LEA R2, P1, R16, R24, 0x1 ;  /* 0x0000001810027211 */ /* 0x001fe400078208ff */
[----:B------:R-:W-:-:S02]  /*a990*/  LOP3.LUT R8, R0, 0x30, RZ, 0xfc, !PT ;  /* 0x0000003000087812 */ /* 0x000fc400078efcff */
[----:B------:R-:W-:Y:S02]  /*a9a0*/  LEA.HI.X.SX32 R3, R16, R26, 0x1, P1 ;  /* 0x0000001a10037211 */ /* 0x000fe400008f0eff */
[----:B------:R-:W-:Y:S01]  /*a9b0*/  ISETP.LT.AND P2, PT, R8, UR7, !P0 ;  /* 0x0000000708007c0c */ /* 0x000fe2000c741270 */
[----:B-1----:R-:W-:Y:S01]  /*a9c0*/  IMAD R11, R36, 0x2, R9 ;  /* 0x00000002240b7824 */ /* 0x002fe200078e0209 */
[----:B------:R-:W-:Y:S02]  /*a9d0*/  LOP3.LUT R8, R0, 0x32, RZ, 0xfc, !PT ;  /* 0x0000003200087812 */ /* 0x000fe400078efcff */
[----:B---3--:R-:W-:Y:S02]  /*a9e0*/  PRMT R13, R4, 0x7632, R13 ;  /* 0x00007632040d7816 */ /* 0x008fe4000000000d */
[----:B------:R-:W-:Y:S02]  /*a9f0*/  LEA R4, P1, R9, R24, 0x1 ;  /* 0x0000001809047211 */ /* 0x000fe400078208ff */
[----:B------:R-:W-:Y:S01]  /*aa00*/  PRMT R14, R5, 0x7632, R14 ;  /* 0x00007632050e7816 */ /* 0x000fe2000000000e */
[----:B------:R0:W-:Y:S01]  /*aa10*/  @P6 STG.E.U16 desc[UR14][R2.64], R13 ;  /* 0x0000000d02006986 */ /* 0x0001e2000c10150e */
[----:B------:R-:W-:Y:S01]  /*aa20*/  LEA.HI.X.SX32 R5, R9, R26, 0x1, P1 ;  /* 0x0000001a09057211 */ /* 0x000fe200008f0eff */
[----:B------:R-:W-:Y:S01]  /*aa30*/  IMAD R12, R36, 0x2, R11 ;  /* 0x00000002240c7824 */ /* 0x000fe200078e020b */
[----:B------:R-:W-:-:S02]  /*aa40*/  ISETP.LT.AND P1, PT, R8, UR7, !P0 ;  /* 0x0000000708007c0c */ /* 0x000fc4000c721270 */
[C---:B------:R-:W-:Y:S02]  /*aa50*/  LEA R8, P6, R11.reuse, R24, 0x1 ;  /* 0x000000180b087211 */ /* 0x040fe400078c08ff */
[----:B------:R-:W-:Y:S01]  /*aa60*/  LOP3.LUT R10, R0, 0x34, RZ, 0xfc, !PT ;  /* 0x00000034000a7812 */ /* 0x000fe200078efcff */
[----:B------:R1:W-:Y:S01]  /*aa70*/  @P5 STG.E.U16 desc[UR14][R4.64], R14 ;  /* 0x0000000e04005986 */ /* 0x0003e2000c10150e */
[----:B------:R-:W-:Y:S02]  /*aa80*/  LEA.HI.X.SX32 R9, R11, R26, 0x1, P6 ;  /* 0x0000001a0b097211 */ /* 0x000fe400030f0eff */
[----:B------:R-:W-:Y:S01]  /*aa90*/  ISETP.LT.AND P5, PT, R10, UR7, !P0 ;  /* 0x000000070a007c0c */ /* 0x000fe2000c7a1270 */
[----:B0-----:R-:W-:Y:S01]  /*aaa0*/  IMAD R3, R36, 0x2, R12 ;  /* 0x0000000224037824 */ /* 0x001fe200078e020c */
[----:B------:R-:W-:Y:S02]  /*aab0*/  PRMT R7, R6, 0x7632, R7 ;  /* 0x0000763206077816 */ /* 0x000fe40000000007 */
[----:B------:R-:W-:Y:S01]  /*aac0*/  LEA R10, P6, R12, R24, 0x1 ;  /* 0x000000180c0a7211 */ /* 0x000fe200078c08ff */
[----:B-1----:R-:W-:-:S03]  /*aad0*/  IMAD R5, R36, 0x2, R3 ;  /* 0x0000000224057824 */ /* 0x002fc600078e0203 */
[----:B------:R-:W-:Y:S01]  /*aae0*/  LEA.HI.X.SX32 R11, R12, R26, 0x1, P6 ;  /* 0x0000001a0c0b7211 */ /* 0x000fe200030f0eff */
[----:B------:R0:W-:Y:S01]  /*aaf0*/  @P4 STG.E.U16 desc[UR14][R8.64], R7 ;  /* 0x0000000708004986 */ /* 0x0001e2000c10150e */
[----:B------:R-:W-:Y:S02]  /*ab00*/  PRMT R12, R7, 0x7632, R12 ;  /* 0x00007632070c7816 */ /* 0x000fe4000000000c */
[----:B------:R-:W-:Y:S02]  /*ab10*/  LOP3.LUT R4, R0, 0x38, RZ, 0xfc, !PT ;  /* 0x0000003800047812 */ /* 0x000fe400078efcff */
[C---:B------:R-:W-:Y:S01]  /*ab20*/  LEA R2, P6, R3.reuse, R24, 0x1 ;  /* 0x0000001803027211 */ /* 0x040fe200078c08ff */
[----:B------:R1:W-:Y:S01]  /*ab30*/  @P3 STG.E.U16 desc[UR14][R10.64], R12 ;  /* 0x0000000c0a003986 */ /* 0x0003e2000c10150e */
[----:B------:R-:W-:Y:S01]  /*ab40*/  ISETP.LT.AND P3, PT, R4, UR7, !P0 ;  /* 0x0000000704007c0c */ /* 0x000fe2000c761270 */
[----:B0-----:R-:W-:Y:S01]  /*ab50*/  IMAD R7, R36, 0x2, R5 ;  /* 0x0000000224077824 */ /* 0x001fe200078e0205 */
[----:B------:R-:W-:-:S03]  /*ab60*/  LEA.HI.X.SX32 R3, R3, R26, 0x1, P6 ;  /* 0x0000001a03037211 */ /* 0x000fc600030f0eff */
[----:B------:R-:W-:Y:S01]  /*ab70*/  IMAD R9, R36, 0x2, R7 ;  /* 0x0000000224097824 */ /* 0x000fe200078e0207 */
[C---:B------:R-:W-:Y:S02]  /*ab80*/  LEA R4, P6, R5.reuse, R24, 0x1 ;  /* 0x0000001805047211 */ /* 0x040fe400078c08ff */
[----:B------:R-:W-:Y:S01]  /*ab90*/  LOP3.LUT R6, R0, 0x36, RZ, 0xfc, !PT ;  /* 0x0000003600067812 */ /* 0x000fe200078efcff */
[----:B-1----:R-:W-:Y:S01]  /*aba0*/  IMAD R11, R36, 0x2, R9 ;  /* 0x00000002240b7824 */ /* 0x002fe200078e0209 */
[----:B------:R-:W-:Y:S01]  /*abb0*/  LEA.HI.X.SX32 R5, R5, R26, 0x1, P6 ;  /* 0x0000001a05057211 */ /* 0x000fe200030f0eff */
[----:B--2---:R-:W-:Y:S01]  /*abc0*/  @P2 STG.E.U16 desc[UR14][R2.64], R20 ;  /* 0x0000001402002986 */ /* 0x004fe2000c10150e */
[----:B------:R-:W-:Y:S01]  /*abd0*/  ISETP.LT.AND P4, PT, R6, UR7, !P0 ;  /* 0x0000000706007c0c */ /* 0x000fe2000c781270 */
[----:B------:R-:W-:Y:S01]  /*abe0*/  IMAD R12, R36, 0x2, R11 ;  /* 0x00000002240c7824 */ /* 0x000fe200078e020b */
[----:B------:R-:W-:Y:S01]  /*abf0*/  LOP3.LUT R6, R0, 0x3a, RZ, 0xfc, !PT ;  /* 0x0000003a00067812 */ /* 0x000fe200078efcff */
[----:B------:R0:W-:Y:S01]  /*ac00*/  @P1 STG.E.U16 desc[UR14][R4.64], R21 ;  /* 0x0000001504001986 */ /* 0x0001e2000c10150e */
[----:B------:R-:W-:Y:S01]  /*ac10*/  LEA R8, P1, R9, R24, 0x1 ;  /* 0x0000001809087211 */ /* 0x000fe200078208ff */
[----:B------:R-:W-:Y:S01]  /*ac20*/  IMAD R14, R36, 0x2, R12 ;  /* 0x00000002240e7824 */ /* 0x000fe200078e020c */
[----:B------:R-:W-:-:S02]  /*ac30*/  ISETP.LT.AND P2, PT, R6, UR7, !P0 ;  /* 0x0000000706007c0c */ /* 0x000fc4000c741270 */
[----:B------:R-:W-:Y:S02]  /*ac40*/  LEA R6, P6, R7, R24, 0x1 ;  /* 0x0000001807067211 */ /* 0x000fe400078c08ff */
[----:B------:R-:W-:Y:S02]  /*ac50*/  LEA.HI.X.SX32 R9, R9, R26, 0x1, P1 ;  /* 0x0000001a09097211 */ /* 0x000fe400008f0eff */
[----:B------:R-:W-:Y:S02]  /*ac60*/  LOP3.LUT R13, R0, 0x3c, RZ, 0xfc, !PT ;  /* 0x0000003c000d7812 */ /* 0x000fe400078efcff */
[----:B0-----:R-:W-:Y:S02]  /*ac70*/  LEA R4, P1, R14, R24, 0x1 ;  /* 0x000000180e047211 */ /* 0x001fe400078208ff */
[----:B------:R-:W-:Y:S02]  /*ac80*/  LEA.HI.X.SX32 R7, R7, R26, 0x1, P6 ;  /* 0x0000001a07077211 */ /* 0x000fe400030f0eff */
[----:B------:R-:W-:-:S02]  /*ac90*/  LOP3.LUT R0, R0, 0x3e, RZ, 0xfc, !PT ;  /* 0x0000003e00007812 */ /* 0x000fc400078efcff */
[----:B------:R-:W-:Y:S02]  /*aca0*/  LEA R10, P6, R11, R24, 0x1 ;  /* 0x000000180b0a7211 */ /* 0x000fe400078c08ff */
[-C--:B------:R-:W-:Y:S02]  /*acb0*/  LEA.HI.X.SX32 R5, R14, R26.reuse, 0x1, P1 ;  /* 0x0000001a0e057211 */ /* 0x080fe400008f0eff */
[----:B------:R-:W-:Y:S02]  /*acc0*/  ISETP.LT.AND P1, PT, R13, UR7, !P0 ;  /* 0x000000070d007c0c */ /* 0x000fe4000c721270 */
[----:B------:R-:W-:Y:S02]  /*acd0*/  ISETP.LT.AND P0, PT, R0, UR7, !P0 ;  /* 0x0000000700007c0c */ /* 0x000fe4000c701270 */
[----:B------:R-:W-:Y:S02]  /*ace0*/  LEA.HI.X.SX32 R11, R11, R26, 0x1, P6 ;  /* 0x0000001a0b0b7211 */ /* 0x000fe400030f0eff */
[----:B------:R-:W-:Y:S01]  /*acf0*/  LEA R2, P6, R12, R24, 0x1 ;  /* 0x000000180c027211 */ /* 0x000fe200078c08ff */
[----:B------:R-:W-:Y:S01]  /*ad00*/  IMAD R15, R36, 0x2, R14 ;  /* 0x00000002240f7824 */ /* 0x000fe200078e020e */
[----:B------:R-:W-:-:S02]  /*ad10*/  PRMT R20, R20, 0x7632, R20 ;  /* 0x0000763214147816 */ /* 0x000fc40000000014 */
[----:B------:R-:W-:Y:S02]  /*ad20*/  LEA.HI.X.SX32 R3, R12, R26, 0x1, P6 ;  /* 0x0000001a0c037211 */ /* 0x000fe400030f0eff */
[----:B------:R-:W-:Y:S01]  /*ad30*/  PRMT R21, R21, 0x7632, R21 ;  /* 0x0000763215157816 */ /* 0x000fe20000000015 */
[----:B------:R0:W-:Y:S01]  /*ad40*/  @P5 STG.E.U16 desc[UR14][R6.64], R22 ;  /* 0x0000001606005986 */ /* 0x0001e2000c10150e */
[----:B------:R-:W-:-:S03]  /*ad50*/  PRMT R0, R22, 0x7632, R0 ;  /* 0x0000763216007816 */ /* 0x000fc60000000000 */
[----:B------:R0:W-:Y:S01]  /*ad60*/  @P4 STG.E.U16 desc[UR14][R8.64], R23 ;  /* 0x0000001708004986 */ /* 0x0001e2000c10150e */
[----:B------:R-:W-:-:S03]  /*ad70*/  LEA R12, P6, R15, R24, 0x1 ;  /* 0x000000180f0c7211 */ /* 0x000fc600078c08ff */
[----:B------:R0:W-:Y:S04]  /*ad80*/  @P3 STG.E.U16 desc[UR14][R10.64], R20 ;  /* 0x000000140a003986 */ /* 0x0001e8000c10150e */
[----:B------:R0:W-:Y:S01]  /*ad90*/  @P2 STG.E.U16 desc[UR14][R2.64], R21 ;  /* 0x0000001502002986 */ /* 0x0001e2000c10150e */
[----:B------:R-:W-:-:S03]  /*ada0*/  LEA.HI.X.SX32 R13, R15, R26, 0x1, P6 ;  /* 0x0000001a0f0d7211 */ /* 0x000fc600030f0eff */
[----:B------:R0:W-:Y:S01]  /*adb0*/  @P1 STG.E.U16 desc[UR14][R4.64], R0 ;  /* 0x0000000004001986 */ /* 0x0001e2000c10150e */
[----:B------:R-:W-:Y:S05]  /*adc0*/  @!P0 EXIT ;  /* 0x000000000000894d */ /* 0x000fea0003800000 */
[----:B0-----:R-:W-:-:S05]  /*add0*/  PRMT R6, R23, 0x7632, R6 ;  /* 0x0000763217067816 */ /* 0x001fca0000000006 */
[----:B------:R-:W-:Y:S01]  /*ade0*/  STG.E.U16 desc[UR14][R12.64], R6 ;  /* 0x000000060c007986 */ /* 0x000fe2000c10150e */
[----:B------:R-:W-:Y:S05]  /*adf0*/  EXIT ;  /* 0x000000000000794d */ /* 0x000fea0003800000 */
.L_x_2:
[----:B------:R-:W-:-:S00]  /*ae00*/  BRA `(.L_x_2) ;  /* 0xfffffffc00fc7947 */ /* 0x000fc0000383ffff */
[----:B------:R-:W-:-:S00]  /*ae10*/  NOP ;  /* 0x0000000000007918 */ /* 0x000fc00000000000 */
        /* <DEDUP_REMOVED lines=14> */
.L_x_3:


//--------------------- .nv.shared.matmul_kernel  --------------------------
	.section	.nv.shared.matmul_kernel,"aw",@nobits
	.sectionflags	@""
	.align	16
	.zero		1024


//--------------------- .nv.shared.reserved.0     --------------------------
	.section	.nv.shared.reserved.0,"aw",@nobits
	.weak		__nv_reservedSMEM_offset_0_alias
	.size		__nv_reservedSMEM_offset_0_alias, 0, 0
	.other		__nv_reservedSMEM_offset_0_alias,@"STO_CUDA_RESERVED_SHARED STV_DEFAULT"
__nv_reservedSMEM_offset_0_alias:
	.zero		0


//--------------------- .nv.constant0.matmul_kernel --------------------------
	.section	.nv.constant0.matmul_kernel,"a",@progbits
	.sectionflags	@""
	.align	4
.nv.constant0.matmul_kernel:
	.zero		608


//--------------------- SYMBOLS --------------------------

	.type		.nv.reservedSmem.offset0,@object
	.size		.nv.reservedSmem.offset0,0x4
